	.headerflags	@"EF_CUDA_TEXMODE_UNIFIED EF_CUDA_64BIT_ADDRESS EF_CUDA_SM80 EF_CUDA_VIRTUAL_SM(EF_CUDA_SM80)"
	.elftype	@"ET_EXEC"


//--------------------- .nv.info                  --------------------------
	.section	.nv.info,"",@"SHT_CUDA_INFO"
	.align	4


	//----- nvinfo : EIATTR_REGCOUNT
	.align		4
        /*0000*/ 	.byte	0x04, 0x2f
        /*0002*/ 	.short	(.L_1 - .L_0)
	.align		4
.L_0:
        /*0004*/ 	.word	index@(candidate0)
        /*0008*/ 	.word	0x00000080


	//----- nvinfo : EIATTR_MAX_STACK_SIZE
	.align		4
.L_1:
        /*000c*/ 	.byte	0x04, 0x23
        /*000e*/ 	.short	(.L_3 - .L_2)
	.align		4
.L_2:
        /*0010*/ 	.word	index@(candidate0)
        /*0014*/ 	.word	0x00000000


	//----- nvinfo : EIATTR_MIN_STACK_SIZE
	.align		4
.L_3:
        /*0018*/ 	.byte	0x04, 0x12
        /*001a*/ 	.short	(.L_5 - .L_4)
	.align		4
.L_4:
        /*001c*/ 	.word	index@(candidate0)
        /*0020*/ 	.word	0x00000000


	//----- nvinfo : EIATTR_FRAME_SIZE
	.align		4
.L_5:
        /*0024*/ 	.byte	0x04, 0x11
        /*0026*/ 	.short	(.L_7 - .L_6)
	.align		4
.L_6:
        /*0028*/ 	.word	index@(candidate0)
        /*002c*/ 	.word	0x00000000
.L_7:


//--------------------- .nv.info.candidate0       --------------------------
	.section	.nv.info.candidate0,"",@"SHT_CUDA_INFO"
	.align	4


	//----- nvinfo : EIATTR_CUDA_API_VERSION
	.align		4
        /*0000*/ 	.byte	0x04, 0x37
        /*0002*/ 	.short	(.L_9 - .L_8)
.L_8:
        /*0004*/ 	.word	0x00000075


	//----- nvinfo : EIATTR_SW2861232_WAR
	.align		4
.L_9:
        /*0008*/ 	.byte	0x01, 0x35
	.zero		2


	//----- nvinfo : EIATTR_PARAM_CBANK
	.align		4
        /*000c*/ 	.byte	0x04, 0x0a
        /*000e*/ 	.short	(.L_11 - .L_10)
	.align		4
.L_10:
        /*0010*/ 	.word	index@(.nv.constant0.candidate0)
        /*0014*/ 	.short	0x0160
        /*0016*/ 	.short	0x0020


	//----- nvinfo : EIATTR_CBANK_PARAM_SIZE
	.align		4
.L_11:
        /*0018*/ 	.byte	0x03, 0x19
        /*001a*/ 	.short	0x0020


	//----- nvinfo : EIATTR_KPARAM_INFO
	.align		4
        /*001c*/ 	.byte	0x04, 0x17
        /*001e*/ 	.short	(.L_13 - .L_12)
.L_12:
        /*0020*/ 	.word	0x00000000
        /*0024*/ 	.short	0x0003
        /*0026*/ 	.short	0x0018
        /*0028*/ 	.byte	0x00, 0xf0, 0x21, 0x00


	//----- nvinfo : EIATTR_KPARAM_INFO
	.align		4
.L_13:
        /*002c*/ 	.byte	0x04, 0x17
        /*002e*/ 	.short	(.L_15 - .L_14)
.L_14:
        /*0030*/ 	.word	0x00000000
        /*0034*/ 	.short	0x0002
        /*0036*/ 	.short	0x0010
        /*0038*/ 	.byte	0x00, 0xf0, 0x21, 0x00


	//----- nvinfo : EIATTR_KPARAM_INFO
	.align		4
.L_15:
        /*003c*/ 	.byte	0x04, 0x17
        /*003e*/ 	.short	(.L_17 - .L_16)
.L_16:
        /*0040*/ 	.word	0x00000000
        /*0044*/ 	.short	0x0001
        /*0046*/ 	.short	0x0008
        /*0048*/ 	.byte	0x00, 0xf0, 0x21, 0x00


	//----- nvinfo : EIATTR_KPARAM_INFO
	.align		4
.L_17:
        /*004c*/ 	.byte	0x04, 0x17
        /*004e*/ 	.short	(.L_19 - .L_18)
.L_18:
        /*0050*/ 	.word	0x00000000
        /*0054*/ 	.short	0x0000
        /*0056*/ 	.short	0x0000
        /*0058*/ 	.byte	0x00, 0xf0, 0x21, 0x00


	//----- nvinfo : EIATTR_MAXREG_COUNT
	.align		4
.L_19:
        /*005c*/ 	.byte	0x03, 0x1b
        /*005e*/ 	.short	0x00ff


	//----- nvinfo : EIATTR_EXIT_INSTR_OFFSETS
	.align		4
        /*0060*/ 	.byte	0x04, 0x1c
        /*0062*/ 	.short	(.L_21 - .L_20)


	//   ....[0]....
.L_20:
        /*0064*/ 	.word	0x00004f60


	//----- nvinfo : EIATTR_MAX_THREADS
	.align		4
.L_21:
        /*0068*/ 	.byte	0x04, 0x05
        /*006a*/ 	.short	(.L_23 - .L_22)
.L_22:
        /*006c*/ 	.word	0x00000004
        /*0070*/ 	.word	0x00000001
        /*0074*/ 	.word	0x00000001
.L_23:


//--------------------- .nv.rel.action            --------------------------
	.section	.nv.rel.action,"",@"SHT_CUDA_RELOCINFO"
	.align	8
	.sectionentsize	8
        /*0000*/ 	.byte	0x4b, 0x00, 0x00, 0x00, 0x00, 0x00, 0x00, 0x00, 0x00, 0x02, 0x02, 0x08, 0x10, 0x0a, 0x2f, 0x22
        /* <DEDUP_REMOVED lines=13> */


//--------------------- .nv.constant0.candidate0  --------------------------
	.section	.nv.constant0.candidate0,"a",@progbits
	.align	4
.nv.constant0.candidate0:
	.zero		384


//--------------------- .text.candidate0          --------------------------
	.section	.text.candidate0,"ax",@progbits
	.sectionflags	@"SHF_BARRIERS=1"
	.sectioninfo	@"SHI_REGISTERS=128"
	.align	128
        .global         candidate0
        .type           candidate0,@function
        .size           candidate0,(.L_x_3 - candidate0)
        .other          candidate0,@"STO_CUDA_ENTRY STV_DEFAULT"
candidate0:
.text.candidate0:
[----:B------:R-:W-:-:S02]  /*0000*/  MOV R1, c[0x0][0x28] ;  /* 0x00000a0000017a02 */ /* 0x000fc40000000f00 */
[----:B------:R-:W0:Y:S01]  /*0010*/  S2R R3, SR_TID.X ;  /* 0x0000000000037919 */ /* 0x000e220000002100 */
[----:B------:R-:W-:Y:S01]  /*0020*/  CS2R R120, SRZ ;  /* 0x0000000000787805 */ /* 0x000fe2000001ff00 */
[----:B------:R-:W-:Y:S02]  /*0030*/  ULDC.64 UR4, c[0x0][0x118] ;  /* 0x0000460000047ab9 */ /* 0x000fe40000000a00 */
[----:B------:R-:W1:Y:S04]  /*0040*/  S2R R0, SR_CTAID.X ;  /* 0x0000000000007919 */ /* 0x000e680000002500 */
.L_x_1:
[----:B------:R-:W-:Y:S01]  /*0050*/  HFMA2.MMA R2, -RZ, RZ, 0, 2.384185791015625e-07 ;  /* 0x00000004ff027435 */ /* 0x000fe200000001ff */
[----:B0-----:R-:W-:Y:S01]  /*0060*/  LEA R117, R120, R3, 0x7 ;  /* 0x0000000378757211 */ /* 0x001fe200078e38ff */
[----:B------:R-:W-:Y:S06]  /*0070*/  BAR.SYNC 0x0 ;  /* 0x0000000000007b1d */ /* 0x000fec0000000000 */
[----:B------:R-:W-:-:S05]  /*0080*/  SHF.L.U32 R117, R117, 0x2, RZ ;  /* 0x0000000275757819 */ /* 0x000fca00000006ff */
[----:B------:R-:W-:-:S05]  /*0090*/  IMAD.WIDE R76, R117, R2, c[0x0][0x160] ;  /* 0x00005800754c7625 */ /* 0x000fca00078e0202 */
[----:B------:R-:W2:Y:S04]  /*00a0*/  LDG.E.128.CONSTANT R80, [R76.64+0x480] ;  /* 0x000480044c507981 */ /* 0x000ea8000c1e9d00 */
[----:B------:R-:W3:Y:S04]  /*00b0*/  LDG.E.128.CONSTANT R56, [R76.64+0x340] ;  /* 0x000340044c387981 */ /* 0x000ee8000c1e9d00 */
[----:B------:R-:W4:Y:S04]  /*00c0*/  LDG.E.128.CONSTANT R68, [R76.64+0x400] ;  /* 0x000400044c447981 */ /* 0x000f28000c1e9d00 */
[----:B------:R-:W5:Y:S04]  /*00d0*/  LDG.E.128.CONSTANT R8, [R76.64+0x40] ;  /* 0x000040044c087981 */ /* 0x000f68000c1e9d00 */
[----:B------:R-:W5:Y:S04]  /*00e0*/  LDG.E.128.CONSTANT R4, [R76.64] ;  /* 0x000000044c047981 */ /* 0x000f68000c1e9d00 */
[----:B------:R-:W5:Y:S04]  /*00f0*/  LDG.E.128.CONSTANT R12, [R76.64+0x80] ;  /* 0x000080044c0c7981 */ /* 0x000f68000c1e9d00 */
        /* <DEDUP_REMOVED lines=12> */
[----:B------:R0:W5:Y:S01]  /*01c0*/  LDG.E.128.CONSTANT R64, [R76.64+0x3c0] ;  /* 0x0003c0044c407981 */ /* 0x000162000c1e9d00 */
[----:B-1----:R-:W-:-:S05]  /*01d0*/  IMAD R117, R0, 0x4800, R117 ;  /* 0x0000480000757824 */ /* 0x002fca00078e0275 */
[C---:B------:R-:W-:Y:S02]  /*01e0*/  IADD3 R125, R117.reuse, 0x110, RZ ;  /* 0x00000110757d7810 */ /* 0x040fe40007ffe0ff */
[C---:B------:R-:W-:Y:S02]  /*01f0*/  IADD3 R109, R117.reuse, 0x10, RZ ;  /* 0x00000010756d7810 */ /* 0x040fe40007ffe0ff */
[----:B------:R-:W-:Y:S01]  /*0200*/  IADD3 R123, R117, 0x90, RZ ;  /* 0x00000090757b7810 */ /* 0x000fe20007ffe0ff */
[----:B------:R-:W-:Y:S01]  /*0210*/  IMAD.WIDE R124, R125, R2, c[0x0][0x168] ;  /* 0x00005a007d7c7625 */ /* 0x000fe200078e0202 */
[----:B------:R-:W-:-:S03]  /*0220*/  IADD3 R119, R117, 0x1210, RZ ;  /* 0x0000121075777810 */ /* 0x000fc60007ffe0ff */
[-C--:B------:R-:W-:Y:S01]  /*0230*/  IMAD.WIDE R108, R109, R2.reuse, c[0x0][0x168] ;  /* 0x00005a006d6c7625 */ /* 0x080fe200078e0202 */
[----:B------:R-:W-:Y:S01]  /*0240*/  IADD3 R101, R117, 0x190, RZ ;  /* 0x0000019075657810 */ /* 0x000fe20007ffe0ff */
[----:B------:R1:W5:Y:S02]  /*0250*/  LDG.E.128.CONSTANT R84, [R124.64+0x80] ;  /* 0x000080047c547981 */ /* 0x000364000c1e9d00 */
[-C--:B------:R-:W-:Y:S02]  /*0260*/  IMAD.WIDE R122, R123, R2.reuse, c[0x0][0x168] ;  /* 0x00005a007b7a7625 */ /* 0x080fe400078e0202 */
[----:B------:R1:W5:Y:S02]  /*0270*/  LDG.E.128.CONSTANT R88, [R124.64+0x180] ;  /* 0x000180047c587981 */ /* 0x000364000c1e9d00 */
[----:B------:R-:W-:-:S04]  /*0280*/  IMAD.WIDE R118, R119, R2, c[0x0][0x168] ;  /* 0x00005a0077767625 */ /* 0x000fc800078e0202 */
[----:B------:R-:W-:Y:S01]  /*0290*/  IMAD.WIDE R100, R101, R2, c[0x0][0x168] ;  /* 0x00005a0065647625 */ /* 0x000fe200078e0202 */
[----:B------:R-:W5:Y:S04]  /*02a0*/  LDG.E.128.CONSTANT R112, [R118.64+0x180] ;  /* 0x0001800476707981 */ /* 0x000f68000c1e9d00 */
[----:B------:R-:W5:Y:S04]  /*02b0*/  LDG.E.128.CONSTANT R104, [R118.64] ;  /* 0x0000000476687981 */ /* 0x000f68000c1e9d00 */
[----:B------:R0:W5:Y:S04]  /*02c0*/  LDG.E.128.CONSTANT R92, [R100.64] ;  /* 0x00000004645c7981 */ /* 0x000168000c1e9d00 */
[----:B------:R0:W5:Y:S04]  /*02d0*/  LDG.E.128.CONSTANT R96, [R100.64+0x80] ;  /* 0x0000800464607981 */ /* 0x000168000c1e9d00 */
[----:B0-----:R-:W5:Y:S04]  /*02e0*/  LDG.E.128.CONSTANT R100, [R100.64+0x180] ;  /* 0x0001800464647981 */ /* 0x001f68000c1e9d00 */
[----:B--2---:R0:W-:Y:S04]  /*02f0*/  STS.128 [R3.X16+0x480], R80 ;  /* 0x0004805003007388 */ /* 0x0041e8000000cc00 */
[----:B---3--:R2:W-:Y:S04]  /*0300*/  STS.128 [R3.X16+0x340], R56 ;  /* 0x0003403803007388 */ /* 0x0085e8000000cc00 */
[----:B----4-:R3:W-:Y:S04]  /*0310*/  STS.128 [R3.X16+0x400], R68 ;  /* 0x0004004403007388 */ /* 0x0107e8000000cc00 */
[----:B-----5:R4:W-:Y:S04]  /*0320*/  STS.128 [R3.X16+0x40], R8 ;  /* 0x0000400803007388 */ /* 0x0209e8000000cc00 */
[----:B0-----:R1:W5:Y:S04]  /*0330*/  LDG.E.128.CONSTANT R80, [R124.64] ;  /* 0x000000047c507981 */ /* 0x001368000c1e9d00 */
[----:B--2---:R0:W2:Y:S04]  /*0340*/  LDG.E.128.CONSTANT R56, [R108.64] ;  /* 0x000000046c387981 */ /* 0x0040a8000c1e9d00 */
[----:B---3--:R3:W2:Y:S04]  /*0350*/  LDG.E.128.CONSTANT R68, [R122.64] ;  /* 0x000000047a447981 */ /* 0x0086a8000c1e9d00 */
[----:B------:R0:W-:Y:S04]  /*0360*/  STS.128 [R3.X16], R4 ;  /* 0x0000000403007388 */ /* 0x0001e8000000cc00 */
[----:B----4-:R4:W2:Y:S04]  /*0370*/  LDG.E.128.CONSTANT R8, [R76.64+0x500] ;  /* 0x000500044c087981 */ /* 0x0108a8000c1e9d00 */
[----:B------:R1:W-:Y:S04]  /*0380*/  STS.128 [R3.X16+0x80], R12 ;  /* 0x0000800c03007388 */ /* 0x0003e8000000cc00 */
[----:B0-----:R4:W2:Y:S04]  /*0390*/  LDG.E.128.CONSTANT R4, [R76.64+0x4c0] ;  /* 0x0004c0044c047981 */ /* 0x0018a8000c1e9d00 */
[----:B------:R0:W-:Y:S04]  /*03a0*/  STS.128 [R3.X16+0xc0], R16 ;  /* 0x0000c01003007388 */ /* 0x0001e8000000cc00 */
        /* <DEDUP_REMOVED lines=9> */
[----:B-1----:R4:W2:Y:S04]  /*0440*/  LDG.E.128.CONSTANT R12, [R76.64+0x540] ;  /* 0x000540044c0c7981 */ /* 0x0028a8000c1e9d00 */
[----:B0-----:R4:W2:Y:S04]  /*0450*/  LDG.E.128.CONSTANT R16, [R76.64+0x580] ;  /* 0x000580044c107981 */ /* 0x0018a8000c1e9d00 */
[----:B------:R4:W2:Y:S04]  /*0460*/  LDG.E.128.CONSTANT R20, [R76.64+0x5c0] ;  /* 0x0005c0044c147981 */ /* 0x0008a8000c1e9d00 */
[----:B------:R4:W2:Y:S04]  /*0470*/  LDG.E.128.CONSTANT R24, [R76.64+0x600] ;  /* 0x000600044c187981 */ /* 0x0008a8000c1e9d00 */
[----:B------:R4:W2:Y:S04]  /*0480*/  LDG.E.128.CONSTANT R28, [R76.64+0x640] ;  /* 0x000640044c1c7981 */ /* 0x0008a8000c1e9d00 */
[----:B------:R4:W2:Y:S04]  /*0490*/  LDG.E.128.CONSTANT R32, [R76.64+0x680] ;  /* 0x000680044c207981 */ /* 0x0008a8000c1e9d00 */
[----:B------:R4:W2:Y:S04]  /*04a0*/  LDG.E.128.CONSTANT R36, [R76.64+0x6c0] ;  /* 0x0006c0044c247981 */ /* 0x0008a8000c1e9d00 */
[----:B------:R4:W2:Y:S04]  /*04b0*/  LDG.E.128.CONSTANT R40, [R76.64+0x700] ;  /* 0x000700044c287981 */ /* 0x0008a8000c1e9d00 */
[----:B------:R4:W2:Y:S04]  /*04c0*/  LDG.E.128.CONSTANT R44, [R76.64+0x740] ;  /* 0x000740044c2c7981 */ /* 0x0008a8000c1e9d00 */
[----:B---3--:R4:W3:Y:S04]  /*04d0*/  LDG.E.128.CONSTANT R48, [R76.64+0x780] ;  /* 0x000780044c307981 */ /* 0x0088e8000c1e9d00 */
[----:B------:R4:W3:Y:S04]  /*04e0*/  LDG.E.128.CONSTANT R52, [R76.64+0x7c0] ;  /* 0x0007c0044c347981 */ /* 0x0008e8000c1e9d00 */
[----:B------:R0:W-:Y:S04]  /*04f0*/  STS.128 [R3.X16+0x380], R60 ;  /* 0x0003803c03007388 */ /* 0x0001e8000000cc00 */
[----:B------:R1:W-:Y:S04]  /*0500*/  STS.128 [R3.X16+0x440], R72 ;  /* 0x0004404803007388 */ /* 0x0003e8000000cc00 */
[----:B----4-:R4:W3:Y:S04]  /*0510*/  LDG.E.128.CONSTANT R76, [R122.64+0x180] ;  /* 0x000180047a4c7981 */ /* 0x0108e8000c1e9d00 */
[----:B------:R4:W-:Y:S04]  /*0520*/  STS.128 [R3.X16+0x3c0], R64 ;  /* 0x0003c04003007388 */ /* 0x0009e8000000cc00 */
[----:B0-----:R0:W3:Y:S04]  /*0530*/  LDG.E.128.CONSTANT R60, [R108.64+0x80] ;  /* 0x000080046c3c7981 */ /* 0x0010e8000c1e9d00 */
[----:B-1----:R1:W3:Y:S04]  /*0540*/  LDG.E.128.CONSTANT R72, [R122.64+0x80] ;  /* 0x000080047a487981 */ /* 0x0022e8000c1e9d00 */
[----:B----4-:R0:W4:Y:S04]  /*0550*/  LDG.E.128.CONSTANT R64, [R108.64+0x180] ;  /* 0x000180046c407981 */ /* 0x010128000c1e9d00 */
[----:B0-----:R0:W4:Y:S01]  /*0560*/  LDG.E.128.CONSTANT R108, [R118.64+0x80] ;  /* 0x00008004766c7981 */ /* 0x001122000c1e9d00 */
[----:B------:R-:W-:-:S03]  /*0570*/  IADD3 R125, R117, 0x3610, RZ ;  /* 0x00003610757d7810 */ /* 0x000fc60007ffe0ff */
[----:B------:R0:W-:Y:S01]  /*0580*/  STS.128 [R3.X16+0xcc0], R84 ;  /* 0x000cc05403007388 */ /* 0x0001e2000000cc00 */
[----:B-1----:R-:W-:Y:S01]  /*0590*/  IADD3 R123, R117, 0x3690, RZ ;  /* 0x00003690757b7810 */ /* 0x002fe20007ffe0ff */
[----:B------:R-:W-:Y:S02]  /*05a0*/  IMAD.WIDE R124, R125, R2, c[0x0][0x168] ;  /* 0x00005a007d7c7625 */ /* 0x000fe400078e0202 */
[----:B------:R-:W-:Y:S04]  /*05b0*/  STS.128 [R3.X16+0x11c0], R112 ;  /* 0x0011c07003007388 */ /* 0x000fe8000000cc00 */
[----:B------:R-:W-:Y:S01]  /*05c0*/  STS.128 [R3.X16+0x1040], R104 ;  /* 0x0010406803007388 */ /* 0x000fe2000000cc00 */
[----:B0-----:R-:W-:-:S03]  /*05d0*/  IADD3 R85, R117, 0x2590, RZ ;  /* 0x0000259075557810 */ /* 0x001fc60007ffe0ff */
[----:B------:R-:W-:Y:S02]  /*05e0*/  STS.128 [R3.X16+0xe40], R92 ;  /* 0x000e405c03007388 */ /* 0x000fe4000000cc00 */
[-C--:B------:R-:W-:Y:S02]  /*05f0*/  IMAD.WIDE R84, R85, R2.reuse, c[0x0][0x168] ;  /* 0x00005a0055547625 */ /* 0x080fe400078e0202 */
[----:B------:R0:W-:Y:S02]  /*0600*/  STS.128 [R3.X16+0xdc0], R88 ;  /* 0x000dc05803007388 */ /* 0x0001e4000000cc00 */
[----:B------:R-:W-:Y:S02]  /*0610*/  IMAD.WIDE R122, R123, R2, c[0x0][0x168] ;  /* 0x00005a007b7a7625 */ /* 0x000fe400078e0202 */
[----:B------:R1:W-:Y:S04]  /*0620*/  STS.128 [R3.X16+0xec0], R96 ;  /* 0x000ec06003007388 */ /* 0x0003e8000000cc00 */
[----:B------:R1:W-:Y:S04]  /*0630*/  STS.128 [R3.X16+0xfc0], R100 ;  /* 0x000fc06403007388 */ /* 0x0003e8000000cc00 */
[----:B0-----:R0:W4:Y:S04]  /*0640*/  LDG.E.128.CONSTANT R88, [R124.64] ;  /* 0x000000047c587981 */ /* 0x001128000c1e9d00 */
[----:B-1----:R0:W4:Y:S04]  /*0650*/  LDG.E.128.CONSTANT R96, [R124.64+0x180] ;  /* 0x000180047c607981 */ /* 0x002128000c1e9d00 */
[----:B------:R-:W4:Y:S01]  /*0660*/  LDG.E.128.CONSTANT R100, [R122.64] ;  /* 0x000000047a647981 */ /* 0x000f22000c1e9d00 */
[----:B------:R-:W-:-:S05]  /*0670*/  IADD3 R119, R117, 0x3710, RZ ;  /* 0x0000371075777810 */ /* 0x000fca0007ffe0ff */
[----:B------:R-:W-:Y:S01]  /*0680*/  IMAD.WIDE R118, R119, R2, c[0x0][0x168] ;  /* 0x00005a0077767625 */ /* 0x000fe200078e0202 */
[----:B-----5:R1:W-:Y:S04]  /*0690*/  STS.128 [R3.X16+0xc40], R80 ;  /* 0x000c405003007388 */ /* 0x0203e8000000cc00 */
[----:B--2---:R2:W-:Y:S04]  /*06a0*/  STS.128 [R3.X16+0x840], R56 ;  /* 0x0008403803007388 */ /* 0x0045e8000000cc00 */
[----:B------:R5:W-:Y:S01]  /*06b0*/  STS.128 [R3.X16+0xa40], R68 ;  /* 0x000a404403007388 */ /* 0x000be2000000cc00 */
[----:B-1----:R-:W-:-:S03]  /*06c0*/  IADD3 R81, R117, 0x1390, RZ ;  /* 0x0000139075517810 */ /* 0x002fc60007ffe0ff */
[----:B------:R1:W-:Y:S01]  /*06d0*/  STS.128 [R3.X16+0x500], R8 ;  /* 0x0005000803007388 */ /* 0x0003e2000000cc00 */
[C---:B--2---:R-:W-:Y:S02]  /*06e0*/  IADD3 R57, R117.reuse, 0x1290, RZ ;  /* 0x0000129075397810 */ /* 0x044fe40007ffe0ff */
[----:B-----5:R-:W-:Y:S01]  /*06f0*/  IADD3 R69, R117, 0x1310, RZ ;  /* 0x0000131075457810 */ /* 0x020fe20007ffe0ff */
[-C--:B------:R-:W-:Y:S01]  /*0700*/  IMAD.WIDE R80, R81, R2.reuse, c[0x0][0x168] ;  /* 0x00005a0051507625 */ /* 0x080fe200078e0202 */
[----:B------:R2:W-:Y:S03]  /*0710*/  STS.128 [R3.X16+0x4c0], R4 ;  /* 0x0004c00403007388 */ /* 0x0005e6000000cc00 */
[----:B------:R-:W-:Y:S01]  /*0720*/  IMAD.WIDE R56, R57, R2, c[0x0][0x168] ;  /* 0x00005a0039387625 */ /* 0x000fe200078e0202 */
[----:B-1----:R-:W-:-:S03]  /*0730*/  IADD3 R9, R117, 0x2510, RZ ;  /* 0x0000251075097810 */ /* 0x002fc60007ffe0ff */
[----:B------:R-:W-:-:S04]  /*0740*/  IMAD.WIDE R68, R69, R2, c[0x0][0x168] ;  /* 0x00005a0045447625 */ /* 0x000fc800078e0202 */
[----:B------:R-:W-:Y:S02]  /*0750*/  IMAD.WIDE R112, R9, R2, c[0x0][0x168] ;  /* 0x00005a0009707625 */ /* 0x000fe400078e0202 */
[----:B------:R1:W5:Y:S01]  /*0760*/  LDG.E.128.CONSTANT R8, [R56.64+0x80] ;  /* 0x0000800438087981 */ /* 0x000362000c1e9d00 */
[C---:B--2---:R-:W-:Y:S02]  /*0770*/  IADD3 R7, R117.reuse, 0x2490, RZ ;  /* 0x0000249075077810 */ /* 0x044fe40007ffe0ff */
[----:B------:R-:W-:-:S03]  /*0780*/  IADD3 R5, R117, 0x2410, RZ ;  /* 0x0000241075057810 */ /* 0x000fc60007ffe0ff */
[----:B------:R-:W-:-:S04]  /*0790*/  IMAD.WIDE R104, R7, R2, c[0x0][0x168] ;  /* 0x00005a0007687625 */ /* 0x000fc800078e0202 */
[----:B------:R-:W-:Y:S02]  /*07a0*/  IMAD.WIDE R92, R5, R2, c[0x0][0x168] ;  /* 0x00005a00055c7625 */ /* 0x000fe400078e0202 */
[----:B------:R1:W2:Y:S04]  /*07b0*/  LDG.E.128.CONSTANT R4, [R56.64] ;  /* 0x0000000438047981 */ /* 0x0002a8000c1e9d00 */
[----:B------:R0:W-:Y:S04]  /*07c0*/  STS.128 [R3.X16+0x580], R16 ;  /* 0x0005801003007388 */ /* 0x0001e8000000cc00 */
[----:B------:R-:W-:Y:S04]  /*07d0*/  STS.128 [R3.X16+0x5c0], R20 ;  /* 0x0005c01403007388 */ /* 0x000fe8000000cc00 */
[----:B------:R-:W-:Y:S04]  /*07e0*/  STS.128 [R3.X16+0x600], R24 ;  /* 0x0006001803007388 */ /* 0x000fe8000000cc00 */
[----:B------:R1:W-:Y:S04]  /*07f0*/  STS.128 [R3.X16+0x640], R28 ;  /* 0x0006401c03007388 */ /* 0x0003e8000000cc00 */
[----:B------:R1:W-:Y:S04]  /*0800*/  STS.128 [R3.X16+0x680], R32 ;  /* 0x0006802003007388 */ /* 0x0003e8000000cc00 */
[----:B------:R1:W-:Y:S04]  /*0810*/  STS.128 [R3.X16+0x6c0], R36 ;  /* 0x0006c02403007388 */ /* 0x0003e8000000cc00 */
[----:B0-----:R0:W2:Y:S04]  /*0820*/  LDG.E.128.CONSTANT R16, [R68.64] ;  /* 0x0000000444107981 */ /* 0x0010a8000c1e9d00 */
[----:B-1----:R1:W2:Y:S04]  /*0830*/  LDG.E.128.CONSTANT R28, [R80.64] ;  /* 0x00000004501c7981 */ /* 0x0022a8000c1e9d00 */
[----:B------:R1:W2:Y:S04]  /*0840*/  LDG.E.128.CONSTANT R32, [R80.64+0x80] ;  /* 0x0000800450207981 */ /* 0x0002a8000c1e9d00 */
[----:B------:R1:W2:Y:S04]  /*0850*/  LDG.E.128.CONSTANT R36, [R80.64+0x180] ;  /* 0x0001800450247981 */ /* 0x0002a8000c1e9d00 */
[----:B------:R0:W2:Y:S04]  /*0860*/  LDG.E.128.CONSTANT R20, [R68.64+0x80] ;  /* 0x0000800444147981 */ /* 0x0000a8000c1e9d00 */
[----:B------:R0:W2:Y:S04]  /*0870*/  LDG.E.128.CONSTANT R24, [R68.64+0x180] ;  /* 0x0001800444187981 */ /* 0x0000a8000c1e9d00 */
[----:B---3--:R3:W-:Y:S04]  /*0880*/  STS.128 [R3.X16+0xbc0], R76 ;  /* 0x000bc04c03007388 */ /* 0x0087e8000000cc00 */
[----:B-1----:R1:W2:Y:S04]  /*0890*/  LDG.E.128.CONSTANT R80, [R84.64+0x80] ;  /* 0x0000800454507981 */ /* 0x0022a8000c1e9d00 */
[----:B------:R1:W-:Y:S04]  /*08a0*/  STS.128 [R3.X16+0x8c0], R60 ;  /* 0x0008c03c03007388 */ /* 0x0003e8000000cc00 */
[----:B------:R1:W-:Y:S04]  /*08b0*/  STS.128 [R3.X16+0xac0], R72 ;  /* 0x000ac04803007388 */ /* 0x0003e8000000cc00 */
[----:B---3--:R3:W2:Y:S04]  /*08c0*/  LDG.E.128.CONSTANT R76, [R84.64] ;  /* 0x00000004544c7981 */ /* 0x0086a8000c1e9d00 */
[----:B0-----:R0:W2:Y:S04]  /*08d0*/  LDG.E.128.CONSTANT R68, [R112.64+0x80] ;  /* 0x0000800470447981 */ /* 0x0010a8000c1e9d00 */
[----:B-1----:R1:W2:Y:S04]  /*08e0*/  LDG.E.128.CONSTANT R60, [R104.64+0x180] ;  /* 0x00018004683c7981 */ /* 0x0022a8000c1e9d00 */
[----:B---3--:R-:W3:Y:S04]  /*08f0*/  LDG.E.128.CONSTANT R84, [R84.64+0x180] ;  /* 0x0001800454547981 */ /* 0x008ee8000c1e9d00 */
[----:B------:R0:W3:Y:S04]  /*0900*/  LDG.E.128.CONSTANT R72, [R112.64+0x180] ;  /* 0x0001800470487981 */ /* 0x0000e8000c1e9d00 */
[----:B------:R0:W-:Y:S04]  /*0910*/  STS.128 [R3.X16+0x700], R40 ;  /* 0x0007002803007388 */ /* 0x0001e8000000cc00 */
[----:B------:R1:W-:Y:S04]  /*0920*/  STS.128 [R3.X16+0x740], R44 ;  /* 0x0007402c03007388 */ /* 0x0003e8000000cc00 */
[----:B------:R4:W-:Y:S04]  /*0930*/  STS.128 [R3.X16+0x780], R48 ;  /* 0x0007803003007388 */ /* 0x0009e8000000cc00 */
[----:B----4-:R4:W-:Y:S04]  /*0940*/  STS.128 [R3.X16+0x10c0], R108 ;  /* 0x0010c06c03007388 */ /* 0x0109e8000000cc00 */
[----:B0-----:R0:W3:Y:S04]  /*0950*/  LDG.E.128.CONSTANT R40, [R92.64] ;  /* 0x000000045c287981 */ /* 0x0010e8000c1e9d00 */
[----:B-1----:R0:W3:Y:S04]  /*0960*/  LDG.E.128.CONSTANT R44, [R92.64+0x80] ;  /* 0x000080045c2c7981 */ /* 0x0020e8000c1e9d00 */
[----:B------:R0:W3:Y:S04]  /*0970*/  LDG.E.128.CONSTANT R48, [R92.64+0x180] ;  /* 0x000180045c307981 */ /* 0x0000e8000c1e9d00 */
[----:B----4-:R1:W4:Y:S04]  /*0980*/  LDG.E.128.CONSTANT R108, [R122.64+0x180] ;  /* 0x000180047a6c7981 */ /* 0x010328000c1e9d00 */
[----:B0-----:R0:W4:Y:S04]  /*0990*/  LDG.E.128.CONSTANT R92, [R124.64+0x80] ;  /* 0x000080047c5c7981 */ /* 0x001128000c1e9d00 */
[----:B------:R0:W-:Y:S04]  /*09a0*/  STS.128 [R3.X16+0x7c0], R52 ;  /* 0x0007c03403007388 */ /* 0x0001e8000000cc00 */
[----:B------:R1:W-:Y:S04]  /*09b0*/  STS.128 [R3.X16+0x540], R12 ;  /* 0x0005400c03007388 */ /* 0x0003e8000000cc00 */
[----:B------:R1:W-:Y:S04]  /*09c0*/  STS.128 [R3.X16+0x9c0], R64 ;  /* 0x0009c04003007388 */ /* 0x0003e8000000cc00 */
[----:B0-----:R0:W4:Y:S04]  /*09d0*/  LDG.E.128.CONSTANT R52, [R104.64] ;  /* 0x0000000468347981 */ /* 0x001128000c1e9d00 */
[----:B-1----:R1:W4:Y:S04]  /*09e0*/  LDG.E.128.CONSTANT R12, [R56.64+0x180] ;  /* 0x00018004380c7981 */ /* 0x002328000c1e9d00 */
[----:B------:R0:W4:Y:S04]  /*09f0*/  LDG.E.128.CONSTANT R64, [R112.64] ;  /* 0x0000000470407981 */ /* 0x000128000c1e9d00 */
[----:B-1----:R1:W4:Y:S04]  /*0a00*/  LDG.E.128.CONSTANT R56, [R104.64+0x80] ;  /* 0x0000800468387981 */ /* 0x002328000c1e9d00 */
[----:B0-----:R-:W4:Y:S04]  /*0a10*/  LDG.E.128.CONSTANT R112, [R118.64] ;  /* 0x0000000476707981 */ /* 0x001f28000c1e9d00 */
[----:B-1----:R0:W4:Y:S01]  /*0a20*/  LDG.E.128.CONSTANT R104, [R122.64+0x80] ;  /* 0x000080047a687981 */ /* 0x002122000c1e9d00 */
[----:B------:R-:W-:-:S03]  /*0a30*/  IADD3 R125, R117, 0x25a0, RZ ;  /* 0x000025a0757d7810 */ /* 0x000fc60007ffe0ff */
[----:B------:R1:W-:Y:S04]  /*0a40*/  STS.128 [R3.X16+0x2040], R88 ;  /* 0x0020405803007388 */ /* 0x0003e8000000cc00 */
[----:B------:R0:W-:Y:S04]  /*0a50*/  STS.128 [R3.X16+0x21c0], R96 ;  /* 0x0021c06003007388 */ /* 0x0001e8000000cc00 */
[----:B------:R-:W-:Y:S01]  /*0a60*/  STS.128 [R3.X16+0x2240], R100 ;  /* 0x0022406403007388 */ /* 0x000fe2000000cc00 */
[----:B------:R-:W-:Y:S01]  /*0a70*/  IMAD.WIDE R124, R125, R2, c[0x0][0x168] ;  /* 0x00005a007d7c7625 */ /* 0x000fe200078e0202 */
[----:B-1----:R-:W-:-:S02]  /*0a80*/  IADD3 R89, R117, 0x24a0, RZ ;  /* 0x000024a075597810 */ /* 0x002fc40007ffe0ff */
[----:B0-----:R-:W-:-:S03]  /*0a90*/  IADD3 R97, R117, 0x2520, RZ ;  /* 0x0000252075617810 */ /* 0x001fc60007ffe0ff */
[----:B------:R-:W-:-:S04]  /*0aa0*/  IMAD.WIDE R88, R89, R2, c[0x0][0x168] ;  /* 0x00005a0059587625 */ /* 0x000fc800078e0202 */
[----:B------:R-:W-:Y:S01]  /*0ab0*/  IMAD.WIDE R96, R97, R2, c[0x0][0x168] ;  /* 0x00005a0061607625 */ /* 0x000fe200078e0202 */
[----:B------:R-:W-:-:S05]  /*0ac0*/  IADD3 R123, R117, 0x3620, RZ ;  /* 0x00003620757b7810 */ /* 0x000fca0007ffe0ff */
[----:B------:R-:W-:Y:S01]  /*0ad0*/  IMAD.WIDE R122, R123, R2, c[0x0][0x168] ;  /* 0x00005a007b7a7625 */ /* 0x000fe200078e0202 */
[----:B-----5:R0:W-:Y:S04]  /*0ae0*/  STS.128 [R3.X16+0x12c0], R8 ;  /* 0x0012c00803007388 */ /* 0x0201e8000000cc00 */
[----:B--2---:R1:W-:Y:S01]  /*0af0*/  STS.128 [R3.X16+0x1240], R4 ;  /* 0x0012400403007388 */ /* 0x0043e2000000cc00 */
[C---:B0-----:R-:W-:Y:S02]  /*0b00*/  IADD3 R9, R117.reuse, 0x1320, RZ ;  /* 0x0000132075097810 */ /* 0x041fe40007ffe0ff */
[C---:B-1----:R-:W-:Y:S02]  /*0b10*/  IADD3 R7, R117.reuse, 0x12a0, RZ ;  /* 0x000012a075077810 */ /* 0x042fe40007ffe0ff */
[----:B------:R-:W-:-:S03]  /*0b20*/  IADD3 R5, R117, 0x1220, RZ ;  /* 0x0000122075057810 */ /* 0x000fc60007ffe0ff */
[----:B------:R-:W-:Y:S01]  /*0b30*/  IMAD.WIDE R100, R7, R2, c[0x0][0x168] ;  /* 0x00005a0007647625 */ /* 0x000fe200078e0202 */
[----:B------:R-:W-:Y:S04]  /*0b40*/  STS.128 [R3.X16+0x1440], R16 ;  /* 0x0014401003007388 */ /* 0x000fe8000000cc00 */
[----:B------:R-:W-:Y:S04]  /*0b50*/  STS.128 [R3.X16+0x1640], R28 ;  /* 0x0016401c03007388 */ /* 0x000fe8000000cc00 */
[----:B------:R-:W-:Y:S04]  /*0b60*/  STS.128 [R3.X16+0x16c0], R32 ;  /* 0x0016c02003007388 */ /* 0x000fe8000000cc00 */
[----:B------:R-:W-:Y:S04]  /*0b70*/  STS.128 [R3.X16+0x17c0], R36 ;  /* 0x0017c02403007388 */ /* 0x000fe8000000cc00 */
[----:B------:R-:W-:Y:S04]  /*0b80*/  STS.128 [R3.X16+0x14c0], R20 ;  /* 0x0014c01403007388 */ /* 0x000fe8000000cc00 */
[----:B------:R0:W-:Y:S04]  /*0b90*/  STS.128 [R3.X16+0x1ec0], R80 ;  /* 0x001ec05003007388 */ /* 0x0001e8000000cc00 */
[----:B------:R1:W-:Y:S04]  /*0ba0*/  STS.128 [R3.X16+0x1e40], R76 ;  /* 0x001e404c03007388 */ /* 0x0003e8000000cc00 */
[----:B------:R2:W-:Y:S01]  /*0bb0*/  STS.128 [R3.X16+0x1cc0], R68 ;  /* 0x001cc04403007388 */ /* 0x0005e2000000cc00 */
[----:B0-----:R-:W-:-:S03]  /*0bc0*/  IADD3 R81, R117, 0x2420, RZ ;  /* 0x0000242075517810 */ /* 0x001fc60007ffe0ff */
[----:B------:R0:W-:Y:S04]  /*0bd0*/  STS.128 [R3.X16+0x1bc0], R60 ;  /* 0x001bc03c03007388 */ /* 0x0001e8000000cc00 */
[----:B---3--:R3:W-:Y:S04]  /*0be0*/  STS.128 [R3.X16+0x1fc0], R84 ;  /* 0x001fc05403007388 */ /* 0x0087e8000000cc00 */
[----:B------:R5:W-:Y:S01]  /*0bf0*/  STS.128 [R3.X16+0x1dc0], R72 ;  /* 0x001dc04803007388 */ /* 0x000be2000000cc00 */
[C---:B-1----:R-:W-:Y:S02]  /*0c00*/  IADD3 R77, R117.reuse, 0x120, RZ ;  /* 0x00000120754d7810 */ /* 0x042fe40007ffe0ff */
[----:B--2---:R-:W-:-:S02]  /*0c10*/  IADD3 R69, R117, 0xa0, RZ ;  /* 0x000000a075457810 */ /* 0x004fc40007ffe0ff */
[C---:B0-----:R-:W-:Y:S02]  /*0c20*/  IADD3 R61, R117.reuse, 0x20, RZ ;  /* 0x00000020753d7810 */ /* 0x041fe40007ffe0ff */
[C---:B---3--:R-:W-:Y:S02]  /*0c30*/  IADD3 R85, R117.reuse, 0x1a0, RZ ;  /* 0x000001a075557810 */ /* 0x048fe40007ffe0ff */
[----:B-----5:R-:W-:Y:S01]  /*0c40*/  IADD3 R73, R117, 0x13a0, RZ ;  /* 0x000013a075497810 */ /* 0x020fe20007ffe0ff */
[----:B------:R-:W-:-:S04]  /*0c50*/  IMAD.WIDE R68, R69, R2, c[0x0][0x168] ;  /* 0x00005a0045447625 */ /* 0x000fc800078e0202 */
[-C--:B------:R-:W-:Y:S01]  /*0c60*/  IMAD.WIDE R76, R77, R2.reuse, c[0x0][0x168] ;  /* 0x00005a004d4c7625 */ /* 0x080fe200078e0202 */
[----:B------:R-:W-:Y:S03]  /*0c70*/  STS.128 [R3.X16+0x15c0], R24 ;  /* 0x0015c01803007388 */ /* 0x000fe6000000cc00 */
[-C--:B------:R-:W-:Y:S01]  /*0c80*/  IMAD.WIDE R84, R85, R2.reuse, c[0x0][0x168] ;  /* 0x00005a0055547625 */ /* 0x080fe200078e0202 */
[----:B------:R-:W-:Y:S03]  /*0c90*/  STS.128 [R3.X16+0x1840], R40 ;  /* 0x0018402803007388 */ /* 0x000fe6000000cc00 */
[-C--:B------:R-:W-:Y:S01]  /*0ca0*/  IMAD.WIDE R60, R61, R2.reuse, c[0x0][0x168] ;  /* 0x00005a003d3c7625 */ /* 0x080fe200078e0202 */
[----:B------:R-:W-:Y:S03]  /*0cb0*/  STS.128 [R3.X16+0x18c0], R44 ;  /* 0x0018c02c03007388 */ /* 0x000fe6000000cc00 */
[-C--:B------:R-:W-:Y:S01]  /*0cc0*/  IMAD.WIDE R72, R73, R2.reuse, c[0x0][0x168] ;  /* 0x00005a0049487625 */ /* 0x080fe200078e0202 */
[----:B----4-:R0:W-:Y:S04]  /*0cd0*/  STS.128 [R3.X16+0x23c0], R108 ;  /* 0x0023c06c03007388 */ /* 0x0101e8000000cc00 */
[----:B------:R1:W-:Y:S01]  /*0ce0*/  STS.128 [R3.X16+0x20c0], R92 ;  /* 0x0020c05c03007388 */ /* 0x0003e2000000cc00 */
[----:B------:R-:W-:-:S03]  /*0cf0*/  IMAD.WIDE R80, R81, R2, c[0x0][0x168] ;  /* 0x00005a0051507625 */ /* 0x000fc600078e0202 */
[----:B------:R-:W-:Y:S04]  /*0d00*/  STS.128 [R3.X16+0x19c0], R48 ;  /* 0x0019c03003007388 */ /* 0x000fe8000000cc00 */
[----:B------:R2:W3:Y:S01]  /*0d10*/  LDG.E.128.CONSTANT R20, [R68.64] ;  /* 0x0000000444147981 */ /* 0x0004e2000c1e9d00 */
[----:B0-----:R-:W-:-:S03]  /*0d20*/  IMAD.WIDE R108, R9, R2, c[0x0][0x168] ;  /* 0x00005a00096c7625 */ /* 0x001fc600078e0202 */
[----:B------:R2:W4:Y:S01]  /*0d30*/  LDG.E.128.CONSTANT R24, [R68.64+0x100] ;  /* 0x0001000444187981 */ /* 0x000522000c1e9d00 */
[----:B-1----:R-:W-:-:S03]  /*0d40*/  IMAD.WIDE R92, R5, R2, c[0x0][0x168] ;  /* 0x00005a00055c7625 */ /* 0x002fc600078e0202 */
[----:B------:R0:W5:Y:S04]  /*0d50*/  LDG.E.128.CONSTANT R28, [R76.64] ;  /* 0x000000044c1c7981 */ /* 0x000168000c1e9d00 */
[----:B------:R1:W-:Y:S04]  /*0d60*/  STS.128 [R3.X16+0x1a40], R52 ;  /* 0x001a403403007388 */ /* 0x0003e8000000cc00 */
[----:B------:R0:W-:Y:S04]  /*0d70*/  STS.128 [R3.X16+0x13c0], R12 ;  /* 0x0013c00c03007388 */ /* 0x0001e8000000cc00 */
[----:B------:R0:W4:Y:S04]  /*0d80*/  LDG.E.128.CONSTANT R32, [R76.64+0x100] ;  /* 0x000100044c207981 */ /* 0x000128000c1e9d00 */
[----:B------:R0:W4:Y:S04]  /*0d90*/  LDG.E.128.CONSTANT R36, [R84.64] ;  /* 0x0000000454247981 */ /* 0x000128000c1e9d00 */
[----:B-1----:R1:W4:Y:S04]  /*0da0*/  LDG.E.128.CONSTANT R52, [R100.64] ;  /* 0x0000000464347981 */ /* 0x002328000c1e9d00 */
[----:B------:R0:W-:Y:S04]  /*0db0*/  STS.128 [R3.X16+0x1ac0], R56 ;  /* 0x001ac03803007388 */ /* 0x0001e8000000cc00 */
[----:B------:R0:W4:Y:S04]  /*0dc0*/  LDG.E.128.CONSTANT R40, [R84.64+0x100] ;  /* 0x0001000454287981 */ /* 0x000128000c1e9d00 */
[----:B------:R0:W4:Y:S04]  /*0dd0*/  LDG.E.128.CONSTANT R44, [R92.64] ;  /* 0x000000045c2c7981 */ /* 0x000128000c1e9d00 */
[----:B------:R0:W4:Y:S04]  /*0de0*/  LDG.E.128.CONSTANT R48, [R92.64+0x100] ;  /* 0x000100045c307981 */ /* 0x000128000c1e9d00 */
[----:B------:R1:W-:Y:S04]  /*0df0*/  STS.128 [R3.X16+0x1c40], R64 ;  /* 0x001c404003007388 */ /* 0x0003e8000000cc00 */
[----:B------:R1:W-:Y:S04]  /*0e00*/  STS.128 [R3.X16+0x22c0], R104 ;  /* 0x0022c06803007388 */ /* 0x0003e8000000cc00 */
[----:B0-----:R0:W4:Y:S04]  /*0e10*/  LDG.E.128.CONSTANT R12, [R60.64] ;  /* 0x000000043c0c7981 */ /* 0x001128000c1e9d00 */
[----:B------:R0:W4:Y:S04]  /*0e20*/  LDG.E.128.CONSTANT R16, [R60.64+0x100] ;  /* 0x000100043c107981 */ /* 0x000128000c1e9d00 */
[----:B------:R0:W4:Y:S04]  /*0e30*/  LDG.E.128.CONSTANT R56, [R100.64+0x100] ;  /* 0x0001000464387981 */ /* 0x000128000c1e9d00 */
[----:B--2---:R2:W4:Y:S04]  /*0e40*/  LDG.E.128.CONSTANT R68, [R72.64] ;  /* 0x0000000448447981 */ /* 0x004528000c1e9d00 */
[----:B------:R0:W4:Y:S04]  /*0e50*/  LDG.E.128.CONSTANT R76, [R80.64] ;  /* 0x00000004504c7981 */ /* 0x000128000c1e9d00 */
[----:B------:R1:W4:Y:S04]  /*0e60*/  LDG.E.128.CONSTANT R84, [R88.64] ;  /* 0x0000000458547981 */ /* 0x000328000c1e9d00 */
[----:B------:R2:W4:Y:S04]  /*0e70*/  LDG.E.128.CONSTANT R92, [R96.64] ;  /* 0x00000004605c7981 */ /* 0x000528000c1e9d00 */
[----:B0-----:R0:W4:Y:S04]  /*0e80*/  LDG.E.128.CONSTANT R60, [R108.64] ;  /* 0x000000046c3c7981 */ /* 0x001128000c1e9d00 */
[----:B-1----:R0:W4:Y:S04]  /*0e90*/  LDG.E.128.CONSTANT R64, [R108.64+0x100] ;  /* 0x000100046c407981 */ /* 0x002128000c1e9d00 */
[----:B--2---:R-:W2:Y:S04]  /*0ea0*/  LDG.E.128.CONSTANT R72, [R72.64+0x100] ;  /* 0x0001000448487981 */ /* 0x004ea8000c1e9d00 */
[----:B------:R-:W2:Y:S04]  /*0eb0*/  LDG.E.128.CONSTANT R80, [R80.64+0x100] ;  /* 0x0001000450507981 */ /* 0x000ea8000c1e9d00 */
[----:B------:R-:W2:Y:S04]  /*0ec0*/  LDG.E.128.CONSTANT R88, [R88.64+0x100] ;  /* 0x0001000458587981 */ /* 0x000ea8000c1e9d00 */
[----:B------:R-:W2:Y:S04]  /*0ed0*/  LDG.E.128.CONSTANT R96, [R96.64+0x100] ;  /* 0x0001000460607981 */ /* 0x000ea8000c1e9d00 */
[----:B------:R-:W2:Y:S04]  /*0ee0*/  LDG.E.128.CONSTANT R100, [R124.64] ;  /* 0x000000047c647981 */ /* 0x000ea8000c1e9d00 */
[----:B------:R-:W2:Y:S04]  /*0ef0*/  LDG.E.128.CONSTANT R104, [R124.64+0x100] ;  /* 0x000100047c687981 */ /* 0x000ea8000c1e9d00 */
[----:B------:R-:W2:Y:S04]  /*0f00*/  LDG.E.128.CONSTANT R4, [R118.64+0x80] ;  /* 0x0000800476047981 */ /* 0x000ea8000c1e9d00 */
[----:B------:R1:W-:Y:S04]  /*0f10*/  STS.128 [R3.X16+0x2440], R112 ;  /* 0x0024407003007388 */ /* 0x0003e8000000cc00 */
[----:B------:R-:W2:Y:S04]  /*0f20*/  LDG.E.128.CONSTANT R8, [R118.64+0x180] ;  /* 0x0001800476087981 */ /* 0x000ea8000c1e9d00 */
[----:B0-----:R-:W2:Y:S04]  /*0f30*/  LDG.E.128.CONSTANT R108, [R122.64] ;  /* 0x000000047a6c7981 */ /* 0x001ea8000c1e9d00 */
[----:B-1----:R-:W2:Y:S04]  /*0f40*/  LDG.E.128.CONSTANT R112, [R122.64+0x100] ;  /* 0x000100047a707981 */ /* 0x002ea8000c1e9d00 */
[----:B---3--:R-:W-:Y:S04]  /*0f50*/  STS.128 [R3.X16+0xa80], R20 ;  /* 0x000a801403007388 */ /* 0x008fe8000000cc00 */
[----:B-----5:R0:W-:Y:S04]  /*0f60*/  STS.128 [R3.X16+0xc80], R28 ;  /* 0x000c801c03007388 */ /* 0x0201e8000000cc00 */
[----:B----4-:R1:W-:Y:S04]  /*0f70*/  STS.128 [R3.X16+0xd80], R32 ;  /* 0x000d802003007388 */ /* 0x0103e8000000cc00 */
[----:B------:R3:W-:Y:S04]  /*0f80*/  STS.128 [R3.X16+0xe80], R36 ;  /* 0x000e802403007388 */ /* 0x0007e8000000cc00 */
[----:B------:R4:W-:Y:S01]  /*0f90*/  STS.128 [R3.X16+0x1280], R52 ;  /* 0x0012803403007388 */ /* 0x0009e2000000cc00 */
[----:B0-----:R-:W-:-:S03]  /*0fa0*/  IMAD.WIDE R28, R117, R2, c[0x0][0x168] ;  /* 0x00005a00751c7625 */ /* 0x001fc600078e0202 */
[----:B------:R-:W-:Y:S04]  /*0fb0*/  STS.128 [R3.X16+0xb80], R24 ;  /* 0x000b801803007388 */ /* 0x000fe8000000cc00 */
[----:B------:R0:W-:Y:S01]  /*0fc0*/  STS.128 [R3.X16+0xf80], R40 ;  /* 0x000f802803007388 */ /* 0x0001e2000000cc00 */
[----:B-1----:R-:W-:-:S03]  /*0fd0*/  IADD3 R33, R117, 0x40, RZ ;  /* 0x0000004075217810 */ /* 0x002fc60007ffe0ff */
[----:B------:R1:W-:Y:S01]  /*0fe0*/  STS.128 [R3.X16+0x1080], R44 ;  /* 0x0010802c03007388 */ /* 0x0003e2000000cc00 */
[C---:B---3--:R-:W-:Y:S02]  /*0ff0*/  IADD3 R37, R117.reuse, 0x50, RZ ;  /* 0x0000005075257810 */ /* 0x048fe40007ffe0ff */
[C---:B----4-:R-:W-:Y:S01]  /*1000*/  IADD3 R55, R117.reuse, 0x36a0, RZ ;  /* 0x000036a075377810 */ /* 0x050fe20007ffe0ff */
[----:B------:R3:W-:Y:S01]  /*1010*/  STS.128 [R3.X16+0x1180], R48 ;  /* 0x0011803003007388 */ /* 0x0007e2000000cc00 */
[----:B------:R-:W-:-:S03]  /*1020*/  IADD3 R53, R117, 0x100, RZ ;  /* 0x0000010075357810 */ /* 0x000fc60007ffe0ff */
[----:B------:R-:W-:Y:S01]  /*1030*/  IMAD.WIDE R54, R55, R2, c[0x0][0x168] ;  /* 0x00005a0037367625 */ /* 0x000fe200078e0202 */
[----:B------:R-:W4:Y:S01]  /*1040*/  LDG.E.128.CONSTANT R28, [R28.64] ;  /* 0x000000041c1c7981 */ /* 0x000f22000c1e9d00 */
[C---:B0-----:R-:W-:Y:S02]  /*1050*/  IADD3 R41, R117.reuse, 0x80, RZ ;  /* 0x0000008075297810 */ /* 0x041fe40007ffe0ff */
[C---:B-1----:R-:W-:Y:S02]  /*1060*/  IADD3 R45, R117.reuse, 0xc0, RZ ;  /* 0x000000c0752d7810 */ /* 0x042fe40007ffe0ff */
[C---:B---3--:R-:W-:Y:S01]  /*1070*/  IADD3 R49, R117.reuse, 0xd0, RZ ;  /* 0x000000d075317810 */ /* 0x048fe20007ffe0ff */
[----:B------:R0:W-:Y:S04]  /*1080*/  STS.128 [R3.X16+0x1380], R56 ;  /* 0x0013803803007388 */ /* 0x0001e8000000cc00 */
[----:B------:R1:W-:Y:S04]  /*1090*/  STS.128 [R3.X16+0x1680], R68 ;  /* 0x0016804403007388 */ /* 0x0003e8000000cc00 */
[----:B------:R3:W-:Y:S04]  /*10a0*/  STS.128 [R3.X16+0x1880], R76 ;  /* 0x0018804c03007388 */ /* 0x0007e8000000cc00 */
[----:B------:R5:W-:Y:S04]  /*10b0*/  STS.128 [R3.X16+0x1a80], R84 ;  /* 0x001a805403007388 */ /* 0x000be8000000cc00 */
[----:B------:R2:W-:Y:S01]  /*10c0*/  STS.128 [R3.X16+0x1c80], R92 ;  /* 0x001c805c03007388 */ /* 0x0005e2000000cc00 */
[----:B0-----:R-:W-:-:S03]  /*10d0*/  IADD3 R57, R117, 0x140, RZ ;  /* 0x0000014075397810 */ /* 0x001fc60007ffe0ff */
[----:B------:R0:W-:Y:S01]  /*10e0*/  STS.128 [R3.X16+0x1480], R60 ;  /* 0x0014803c03007388 */ /* 0x0001e2000000cc00 */
[C---:B-1----:R-:W-:Y:S02]  /*10f0*/  IADD3 R71, R117.reuse, 0x37a0, RZ ;  /* 0x000037a075477810 */ /* 0x042fe40007ffe0ff */
[C---:B------:R-:W-:Y:S01]  /*1100*/  IADD3 R69, R117.reuse, 0x1c0, RZ ;  /* 0x000001c075457810 */ /* 0x040fe20007ffe0ff */
[----:B------:R1:W-:Y:S01]  /*1110*/  STS.128 [R3.X16+0x1580], R64 ;  /* 0x0015804003007388 */ /* 0x0003e2000000cc00 */
[----:B---3--:R-:W-:-:S03]  /*1120*/  IADD3 R77, R117, 0x1200, RZ ;  /* 0x00001200754d7810 */ /* 0x008fc60007ffe0ff */
[----:B--2---:R2:W-:Y:S01]  /*1130*/  STS.128 [R3.X16+0x1780], R72 ;  /* 0x0017804803007388 */ /* 0x0045e2000000cc00 */
[----:B-----5:R-:W-:-:S03]  /*1140*/  IADD3 R85, R117, 0x1250, RZ ;  /* 0x0000125075557810 */ /* 0x020fc60007ffe0ff */
[----:B------:R3:W-:Y:S01]  /*1150*/  STS.128 [R3.X16+0x1980], R80 ;  /* 0x0019805003007388 */ /* 0x0007e2000000cc00 */
[----:B------:R-:W-:-:S03]  /*1160*/  IADD3 R93, R117, 0x12c0, RZ ;  /* 0x000012c0755d7810 */ /* 0x000fc60007ffe0ff */
[----:B------:R5:W-:Y:S01]  /*1170*/  STS.128 [R3.X16+0x1b80], R88 ;  /* 0x001b805803007388 */ /* 0x000be2000000cc00 */
[C---:B0-----:R-:W-:Y:S02]  /*1180*/  IADD3 R63, R117.reuse, 0x3720, RZ ;  /* 0x00003720753f7810 */ /* 0x041fe40007ffe0ff */
[C---:B------:R-:W-:Y:S01]  /*1190*/  IADD3 R61, R117.reuse, 0x150, RZ ;  /* 0x00000150753d7810 */ /* 0x040fe20007ffe0ff */
[----:B------:R0:W-:Y:S01]  /*11a0*/  STS.128 [R3.X16+0x1d80], R96 ;  /* 0x001d806003007388 */ /* 0x0001e2000000cc00 */
[----:B-1----:R-:W-:-:S03]  /*11b0*/  IADD3 R65, R117, 0x180, RZ ;  /* 0x0000018075417810 */ /* 0x002fc60007ffe0ff */
[----:B------:R1:W-:Y:S01]  /*11c0*/  STS.128 [R3.X16+0x1e80], R100 ;  /* 0x001e806403007388 */ /* 0x0003e2000000cc00 */
[----:B--2---:R-:W-:-:S03]  /*11d0*/  IADD3 R73, R117, 0x1d0, RZ ;  /* 0x000001d075497810 */ /* 0x004fc60007ffe0ff */
[----:B------:R2:W-:Y:S01]  /*11e0*/  STS.128 [R3.X16+0x1f80], R104 ;  /* 0x001f806803007388 */ /* 0x0005e2000000cc00 */
[C---:B---3--:R-:W-:Y:S02]  /*11f0*/  IADD3 R81, R117.reuse, 0x1240, RZ ;  /* 0x0000124075517810 */ /* 0x048fe40007ffe0ff */
[C---:B-----5:R-:W-:Y:S02]  /*1200*/  IADD3 R89, R117.reuse, 0x1280, RZ ;  /* 0x0000128075597810 */ /* 0x060fe40007ffe0ff */
[C---:B0-----:R-:W-:Y:S02]  /*1210*/  IADD3 R97, R117.reuse, 0x12d0, RZ ;  /* 0x000012d075617810 */ /* 0x041fe40007ffe0ff */
[C---:B-1----:R-:W-:Y:S02]  /*1220*/  IADD3 R101, R117.reuse, 0x1300, RZ ;  /* 0x0000130075657810 */ /* 0x042fe40007ffe0ff */
[----:B--2---:R-:W-:Y:S01]  /*1230*/  IADD3 R105, R117, 0x1340, RZ ;  /* 0x0000134075697810 */ /* 0x004fe20007ffe0ff */
[-C--:B------:R-:W-:Y:S01]  /*1240*/  IMAD.WIDE R62, R63, R2.reuse, c[0x0][0x168] ;  /* 0x00005a003f3e7625 */ /* 0x080fe200078e0202 */
[----:B------:R0:W-:Y:S03]  /*1250*/  STS.128 [R3.X16+0x24c0], R4 ;  /* 0x0024c00403007388 */ /* 0x0001e6000000cc00 */
[----:B------:R-:W-:-:S04]  /*1260*/  IMAD.WIDE R70, R71, R2, c[0x0][0x168] ;  /* 0x00005a0047467625 */ /* 0x000fc800078e0202 */
[-C--:B------:R-:W-:Y:S01]  /*1270*/  IMAD.WIDE R32, R33, R2.reuse, c[0x0][0x168] ;  /* 0x00005a0021207625 */ /* 0x080fe200078e0202 */
[----:B------:R1:W-:Y:S03]  /*1280*/  STS.128 [R3.X16+0x25c0], R8 ;  /* 0x0025c00803007388 */ /* 0x0003e6000000cc00 */
[-C--:B------:R-:W-:Y:S01]  /*1290*/  IMAD.WIDE R36, R37, R2.reuse, c[0x0][0x168] ;  /* 0x00005a0025247625 */ /* 0x080fe200078e0202 */
[----:B------:R2:W-:Y:S03]  /*12a0*/  STS.128 [R3.X16+0x880], R12 ;  /* 0x0008800c03007388 */ /* 0x0005e6000000cc00 */
[-C--:B------:R-:W-:Y:S01]  /*12b0*/  IMAD.WIDE R40, R41, R2.reuse, c[0x0][0x168] ;  /* 0x00005a0029287625 */ /* 0x080fe200078e0202 */
[----:B0-----:R0:W3:Y:S03]  /*12c0*/  LDG.E.128.CONSTANT R4, [R54.64] ;  /* 0x0000000436047981 */ /* 0x0010e6000c1e9d00 */
[-C--:B------:R-:W-:Y:S01]  /*12d0*/  IMAD.WIDE R44, R45, R2.reuse, c[0x0][0x168] ;  /* 0x00005a002d2c7625 */ /* 0x080fe200078e0202 */
[----:B------:R5:W-:Y:S03]  /*12e0*/  STS.128 [R3.X16+0x980], R16 ;  /* 0x0009801003007388 */ /* 0x000be6000000cc00 */
[-C--:B------:R-:W-:Y:S01]  /*12f0*/  IMAD.WIDE R48, R49, R2.reuse, c[0x0][0x168] ;  /* 0x00005a0031307625 */ /* 0x080fe200078e0202 */
[----:B------:R0:W-:Y:S03]  /*1300*/  STS.128 [R3.X16+0x2080], R108 ;  /* 0x0020806c03007388 */ /* 0x0001e6000000cc00 */
[-C--:B------:R-:W-:Y:S01]  /*1310*/  IMAD.WIDE R52, R53, R2.reuse, c[0x0][0x168] ;  /* 0x00005a0035347625 */ /* 0x080fe200078e0202 */
[----:B------:R0:W-:Y:S03]  /*1320*/  STS.128 [R3.X16+0x2180], R112 ;  /* 0x0021807003007388 */ /* 0x0001e6000000cc00 */
[-C--:B------:R-:W-:Y:S01]  /*1330*/  IMAD.WIDE R56, R57, R2.reuse, c[0x0][0x168] ;  /* 0x00005a0039387625 */ /* 0x080fe200078e0202 */
[----:B-1----:R1:W3:Y:S03]  /*1340*/  LDG.E.128.CONSTANT R8, [R54.64+0x100] ;  /* 0x0001000436087981 */ /* 0x0022e6000c1e9d00 */
[-C--:B------:R-:W-:Y:S01]  /*1350*/  IMAD.WIDE R60, R61, R2.reuse, c[0x0][0x168] ;  /* 0x00005a003d3c7625 */ /* 0x080fe200078e0202 */
[----:B--2---:R2:W3:Y:S03]  /*1360*/  LDG.E.128.CONSTANT R12, [R62.64] ;  /* 0x000000043e0c7981 */ /* 0x0044e6000c1e9d00 */
[-C--:B------:R-:W-:Y:S01]  /*1370*/  IMAD.WIDE R64, R65, R2.reuse, c[0x0][0x168] ;  /* 0x00005a0041407625 */ /* 0x080fe200078e0202 */
[----:B-----5:R2:W5:Y:S03]  /*1380*/  LDG.E.128.CONSTANT R16, [R62.64+0x100] ;  /* 0x000100043e107981 */ /* 0x020566000c1e9d00 */
[-C--:B------:R-:W-:Y:S01]  /*1390*/  IMAD.WIDE R68, R69, R2.reuse, c[0x0][0x168] ;  /* 0x00005a0045447625 */ /* 0x080fe200078e0202 */
[----:B------:R0:W5:Y:S03]  /*13a0*/  LDG.E.128.CONSTANT R20, [R70.64] ;  /* 0x0000000446147981 */ /* 0x000166000c1e9d00 */
[-C--:B------:R-:W-:Y:S01]  /*13b0*/  IMAD.WIDE R72, R73, R2.reuse, c[0x0][0x168] ;  /* 0x00005a0049487625 */ /* 0x080fe200078e0202 */
[----:B------:R0:W5:Y:S03]  /*13c0*/  LDG.E.128.CONSTANT R24, [R70.64+0x100] ;  /* 0x0001000446187981 */ /* 0x000166000c1e9d00 */
[----:B------:R-:W-:-:S04]  /*13d0*/  IMAD.WIDE R76, R77, R2, c[0x0][0x168] ;  /* 0x00005a004d4c7625 */ /* 0x000fc800078e0202 */
[----:B------:R-:W-:-:S04]  /*13e0*/  IMAD.WIDE R80, R81, R2, c[0x0][0x168] ;  /* 0x00005a0051507625 */ /* 0x000fc800078e0202 */
[----:B------:R-:W-:-:S04]  /*13f0*/  IMAD.WIDE R84, R85, R2, c[0x0][0x168] ;  /* 0x00005a0055547625 */ /* 0x000fc800078e0202 */
[----:B------:R-:W-:-:S04]  /*1400*/  IMAD.WIDE R88, R89, R2, c[0x0][0x168] ;  /* 0x00005a0059587625 */ /* 0x000fc800078e0202 */
[----:B------:R-:W-:-:S04]  /*1410*/  IMAD.WIDE R92, R93, R2, c[0x0][0x168] ;  /* 0x00005a005d5c7625 */ /* 0x000fc800078e0202 */
[----:B------:R-:W-:-:S04]  /*1420*/  IMAD.WIDE R96, R97, R2, c[0x0][0x168] ;  /* 0x00005a0061607625 */ /* 0x000fc800078e0202 */
[----:B------:R-:W-:-:S04]  /*1430*/  IMAD.WIDE R100, R101, R2, c[0x0][0x168] ;  /* 0x00005a0065647625 */ /* 0x000fc800078e0202 */
[----:B------:R-:W-:Y:S01]  /*1440*/  IMAD.WIDE R104, R105, R2, c[0x0][0x168] ;  /* 0x00005a0069687625 */ /* 0x000fe200078e0202 */
[C---:B0-----:R-:W-:Y:S01]  /*1450*/  IADD3 R109, R117.reuse, 0x1350, RZ ;  /* 0x00001350756d7810 */ /* 0x041fe20007ffe0ff */
[----:B------:R-:W5:Y:S01]  /*1460*/  LDG.E.128.CONSTANT R32, [R32.64] ;  /* 0x0000000420207981 */ /* 0x000f62000c1e9d00 */
[----:B------:R-:W-:-:S03]  /*1470*/  IADD3 R113, R117, 0x1380, RZ ;  /* 0x0000138075717810 */ /* 0x000fc60007ffe0ff */
[----:B------:R-:W5:Y:S04]  /*1480*/  LDG.E.128.CONSTANT R36, [R36.64] ;  /* 0x0000000424247981 */ /* 0x000f68000c1e9d00 */
[----:B------:R-:W5:Y:S04]  /*1490*/  LDG.E.128.CONSTANT R40, [R40.64] ;  /* 0x0000000428287981 */ /* 0x000f68000c1e9d00 */
[----:B------:R-:W5:Y:S04]  /*14a0*/  LDG.E.128.CONSTANT R44, [R44.64] ;  /* 0x000000042c2c7981 */ /* 0x000f68000c1e9d00 */
[----:B------:R-:W5:Y:S04]  /*14b0*/  LDG.E.128.CONSTANT R48, [R48.64] ;  /* 0x0000000430307981 */ /* 0x000f68000c1e9d00 */
[----:B-1----:R-:W5:Y:S04]  /*14c0*/  LDG.E.128.CONSTANT R52, [R52.64] ;  /* 0x0000000434347981 */ /* 0x002f68000c1e9d00 */
[----:B------:R-:W5:Y:S04]  /*14d0*/  LDG.E.128.CONSTANT R56, [R56.64] ;  /* 0x0000000438387981 */ /* 0x000f68000c1e9d00 */
[----:B--2---:R-:W2:Y:S04]  /*14e0*/  LDG.E.128.CONSTANT R60, [R60.64] ;  /* 0x000000043c3c7981 */ /* 0x004ea8000c1e9d00 */
[----:B------:R-:W2:Y:S04]  /*14f0*/  LDG.E.128.CONSTANT R64, [R64.64] ;  /* 0x0000000440407981 */ /* 0x000ea8000c1e9d00 */
        /* <DEDUP_REMOVED lines=9> */
[----:B------:R-:W2:Y:S01]  /*1590*/  LDG.E.128.CONSTANT R104, [R104.64] ;  /* 0x0000000468687981 */ /* 0x000ea2000c1e9d00 */
[----:B------:R-:W-:-:S04]  /*15a0*/  IMAD.WIDE R108, R109, R2, c[0x0][0x168] ;  /* 0x00005a006d6c7625 */ /* 0x000fc800078e0202 */
[----:B------:R-:W-:Y:S02]  /*15b0*/  IMAD.WIDE R112, R113, R2, c[0x0][0x168] ;  /* 0x00005a0071707625 */ /* 0x000fe400078e0202 */
[----:B------:R-:W2:Y:S04]  /*15c0*/  LDG.E.128.CONSTANT R108, [R108.64] ;  /* 0x000000046c6c7981 */ /* 0x000ea8000c1e9d00 */
[----:B------:R-:W2:Y:S01]  /*15d0*/  LDG.E.128.CONSTANT R112, [R112.64] ;  /* 0x0000000470707981 */ /* 0x000ea2000c1e9d00 */
[----:B------:R-:W-:-:S05]  /*15e0*/  IADD3 R123, R117, 0x3790, RZ ;  /* 0x00003790757b7810 */ /* 0x000fca0007ffe0ff */
[----:B------:R-:W-:Y:S01]  /*15f0*/  IMAD.WIDE R122, R123, R2, c[0x0][0x168] ;  /* 0x00005a007b7a7625 */ /* 0x000fe200078e0202 */
[----:B----4-:R0:W-:Y:S02]  /*1600*/  STS.128 [R3.X16+0x800], R28 ;  /* 0x0008001c03007388 */ /* 0x0101e4000000cc00 */
[----:B0-----:R-:W-:-:S05]  /*1610*/  IADD3 R29, R117, 0x24c0, RZ ;  /* 0x000024c0751d7810 */ /* 0x001fca0007ffe0ff */
[----:B------:R-:W-:-:S06]  /*1620*/  IMAD.WIDE R28, R29, R2, c[0x0][0x168] ;  /* 0x00005a001d1c7625 */ /* 0x000fcc00078e0202 */
[----:B------:R-:W4:Y:S04]  /*1630*/  LDG.E.128.CONSTANT R28, [R28.64] ;  /* 0x000000041c1c7981 */ /* 0x000f28000c1e9d00 */
[----:B---3--:R0:W-:Y:S02]  /*1640*/  STS.128 [R3.X16+0x2280], R4 ;  /* 0x0022800403007388 */ /* 0x0081e4000000cc00 */
[----:B0-----:R-:W-:Y:S02]  /*1650*/  IADD3 R5, R117, 0x13c0, RZ ;  /* 0x000013c075057810 */ /* 0x001fe40007ffe0ff */
[----:B------:R0:W-:Y:S04]  /*1660*/  STS.128 [R3.X16+0x2380], R8 ;  /* 0x0023800803007388 */ /* 0x0001e8000000cc00 */
[----:B------:R1:W-:Y:S01]  /*1670*/  STS.128 [R3.X16+0x2480], R12 ;  /* 0x0024800c03007388 */ /* 0x0003e2000000cc00 */
[----:B------:R-:W-:-:S03]  /*1680*/  IMAD.WIDE R4, R5, R2, c[0x0][0x168] ;  /* 0x00005a0005047625 */ /* 0x000fc600078e0202 */
[----:B-----5:R3:W-:Y:S04]  /*1690*/  STS.128 [R3.X16+0x2580], R16 ;  /* 0x0025801003007388 */ /* 0x0207e8000000cc00 */
[----:B------:R5:W-:Y:S04]  /*16a0*/  STS.128 [R3.X16+0x2680], R20 ;  /* 0x0026801403007388 */ /* 0x000be8000000cc00 */
[----:B------:R5:W-:Y:S01]  /*16b0*/  STS.128 [R3.X16+0x2780], R24 ;  /* 0x0027801803007388 */ /* 0x000be2000000cc00 */
[C---:B0-----:R-:W-:Y:S02]  /*16c0*/  IADD3 R9, R117.reuse, 0x13d0, RZ ;  /* 0x000013d075097810 */ /* 0x041fe40007ffe0ff */
[C---:B-1----:R-:W-:Y:S01]  /*16d0*/  IADD3 R13, R117.reuse, 0x2400, RZ ;  /* 0x00002400750d7810 */ /* 0x042fe20007ffe0ff */
[----:B------:R-:W4:Y:S01]  /*16e0*/  LDG.E.128.CONSTANT R4, [R4.64] ;  /* 0x0000000404047981 */ /* 0x000f22000c1e9d00 */
[----:B---3--:R-:W-:-:S02]  /*16f0*/  IADD3 R17, R117, 0x2440, RZ ;  /* 0x0000244075117810 */ /* 0x008fc40007ffe0ff */
[C---:B-----5:R-:W-:Y:S02]  /*1700*/  IADD3 R21, R117.reuse, 0x2450, RZ ;  /* 0x0000245075157810 */ /* 0x060fe40007ffe0ff */
[----:B------:R-:W-:Y:S01]  /*1710*/  IADD3 R25, R117, 0x2480, RZ ;  /* 0x0000248075197810 */ /* 0x000fe20007ffe0ff */
[----:B------:R-:W-:-:S04]  /*1720*/  IMAD.WIDE R8, R9, R2, c[0x0][0x168] ;  /* 0x00005a0009087625 */ /* 0x000fc800078e0202 */
[-C--:B------:R-:W-:Y:S02]  /*1730*/  IMAD.WIDE R12, R13, R2.reuse, c[0x0][0x168] ;  /* 0x00005a000d0c7625 */ /* 0x080fe400078e0202 */
[----:B------:R-:W3:Y:S02]  /*1740*/  LDG.E.128.CONSTANT R8, [R8.64] ;  /* 0x0000000408087981 */ /* 0x000ee4000c1e9d00 */
[----:B------:R-:W-:Y:S02]  /*1750*/  IMAD.WIDE R16, R17, R2, c[0x0][0x168] ;  /* 0x00005a0011107625 */ /* 0x000fe400078e0202 */
[----:B------:R-:W5:Y:S04]  /*1760*/  LDG.E.128.CONSTANT R12, [R12.64] ;  /* 0x000000040c0c7981 */ /* 0x000f68000c1e9d00 */
[----:B------:R0:W-:Y:S04]  /*1770*/  STS.128 [R3.X16+0x900], R32 ;  /* 0x0009002003007388 */ /* 0x0001e8000000cc00 */
[----:B------:R1:W-:Y:S04]  /*1780*/  STS.128 [R3.X16+0x940], R36 ;  /* 0x0009402403007388 */ /* 0x0003e8000000cc00 */
[----:B------:R1:W-:Y:S04]  /*1790*/  STS.128 [R3.X16+0xa00], R40 ;  /* 0x000a002803007388 */ /* 0x0003e8000000cc00 */
[----:B------:R2:W-:Y:S04]  /*17a0*/  STS.128 [R3.X16+0xb00], R44 ;  /* 0x000b002c03007388 */ /* 0x0005e8000000cc00 */
[----:B------:R2:W-:Y:S01]  /*17b0*/  STS.128 [R3.X16+0xb40], R48 ;  /* 0x000b403003007388 */ /* 0x0005e2000000cc00 */
[----:B0-----:R-:W-:-:S03]  /*17c0*/  IADD3 R33, R117, 0x24d0, RZ ;  /* 0x000024d075217810 */ /* 0x001fc60007ffe0ff */
[----:B------:R0:W-:Y:S01]  /*17d0*/  STS.128 [R3.X16+0xc00], R52 ;  /* 0x000c003403007388 */ /* 0x0001e2000000cc00 */
[----:B-1----:R-:W-:-:S03]  /*17e0*/  IADD3 R37, R117, 0x2500, RZ ;  /* 0x0000250075257810 */ /* 0x002fc60007ffe0ff */
[----:B------:R1:W-:Y:S01]  /*17f0*/  STS.128 [R3.X16+0xd00], R56 ;  /* 0x000d003803007388 */ /* 0x0003e2000000cc00 */
[----:B------:R-:W-:-:S03]  /*1800*/  IADD3 R41, R117, 0x2540, RZ ;  /* 0x0000254075297810 */ /* 0x000fc60007ffe0ff */
[----:B--2---:R2:W-:Y:S01]  /*1810*/  STS.128 [R3.X16+0xd40], R60 ;  /* 0x000d403c03007388 */ /* 0x0045e2000000cc00 */
[----:B------:R-:W-:-:S03]  /*1820*/  IADD3 R45, R117, 0x2550, RZ ;  /* 0x00002550752d7810 */ /* 0x000fc60007ffe0ff */
[----:B------:R2:W-:Y:S01]  /*1830*/  STS.128 [R3.X16+0xe00], R64 ;  /* 0x000e004003007388 */ /* 0x0005e2000000cc00 */
[----:B------:R-:W-:-:S03]  /*1840*/  IADD3 R49, R117, 0x2580, RZ ;  /* 0x0000258075317810 */ /* 0x000fc60007ffe0ff */
[----:B------:R2:W-:Y:S01]  /*1850*/  STS.128 [R3.X16+0xf00], R68 ;  /* 0x000f004403007388 */ /* 0x0005e2000000cc00 */
[----:B0-----:R-:W-:-:S03]  /*1860*/  IADD3 R53, R117, 0x25c0, RZ ;  /* 0x000025c075357810 */ /* 0x001fc60007ffe0ff */
[----:B------:R0:W-:Y:S01]  /*1870*/  STS.128 [R3.X16+0xf40], R72 ;  /* 0x000f404803007388 */ /* 0x0001e2000000cc00 */
[----:B-1----:R-:W-:-:S03]  /*1880*/  IADD3 R57, R117, 0x25d0, RZ ;  /* 0x000025d075397810 */ /* 0x002fc60007ffe0ff */
[----:B------:R1:W-:Y:S01]  /*1890*/  STS.128 [R3.X16+0x1000], R76 ;  /* 0x0010004c03007388 */ /* 0x0003e2000000cc00 */
[----:B--2---:R-:W-:-:S03]  /*18a0*/  IADD3 R61, R117, 0x3600, RZ ;  /* 0x00003600753d7810 */ /* 0x004fc60007ffe0ff */
[----:B------:R2:W-:Y:S01]  /*18b0*/  STS.128 [R3.X16+0x1100], R80 ;  /* 0x0011005003007388 */ /* 0x0005e2000000cc00 */
        /* <DEDUP_REMOVED lines=12> */
[C---:B------:R-:W-:Y:S02]  /*1980*/  IADD3 R89, R117.reuse, 0x3740, RZ ;  /* 0x0000374075597810 */ /* 0x040fe40007ffe0ff */
[----:B0-----:R-:W-:Y:S01]  /*1990*/  IADD3 R93, R117, 0x3750, RZ ;  /* 0x00003750755d7810 */ /* 0x001fe20007ffe0ff */
[-C--:B------:R-:W-:Y:S01]  /*19a0*/  IMAD.WIDE R20, R21, R2.reuse, c[0x0][0x168] ;  /* 0x00005a0015147625 */ /* 0x080fe200078e0202 */
[----:B------:R-:W5:Y:S01]  /*19b0*/  LDG.E.128.CONSTANT R16, [R16.64] ;  /* 0x0000000410107981 */ /* 0x000f62000c1e9d00 */
[C---:B-1----:R-:W-:Y:S02]  /*19c0*/  IADD3 R97, R117.reuse, 0x3780, RZ ;  /* 0x0000378075617810 */ /* 0x042fe40007ffe0ff */
[C---:B--2---:R-:W-:Y:S02]  /*19d0*/  IADD3 R101, R117.reuse, 0x37c0, RZ ;  /* 0x000037c075657810 */ /* 0x044fe40007ffe0ff */
[----:B------:R-:W-:Y:S01]  /*19e0*/  IADD3 R105, R117, 0x37d0, RZ ;  /* 0x000037d075697810 */ /* 0x000fe20007ffe0ff */
[-C--:B------:R-:W-:Y:S01]  /*19f0*/  IMAD.WIDE R24, R25, R2.reuse, c[0x0][0x168] ;  /* 0x00005a0019187625 */ /* 0x080fe200078e0202 */
[----:B------:R0:W-:Y:S03]  /*1a00*/  STS.128 [R3.X16+0x1540], R108 ;  /* 0x0015406c03007388 */ /* 0x0001e6000000cc00 */
[-C--:B------:R-:W-:Y:S01]  /*1a10*/  IMAD.WIDE R32, R33, R2.reuse, c[0x0][0x168] ;  /* 0x00005a0021207625 */ /* 0x080fe200078e0202 */
[----:B------:R1:W-:Y:S03]  /*1a20*/  STS.128 [R3.X16+0x1600], R112 ;  /* 0x0016007003007388 */ /* 0x0003e6000000cc00 */
[-C--:B------:R-:W-:Y:S01]  /*1a30*/  IMAD.WIDE R36, R37, R2.reuse, c[0x0][0x168] ;  /* 0x00005a0025247625 */ /* 0x080fe200078e0202 */
[----:B------:R-:W2:Y:S03]  /*1a40*/  LDG.E.128.CONSTANT R20, [R20.64] ;  /* 0x0000000414147981 */ /* 0x000ea6000c1e9d00 */
        /* <DEDUP_REMOVED lines=32> */
[----:B------:R-:W-:Y:S01]  /*1c50*/  IMAD.WIDE R104, R105, R2, c[0x0][0x168] ;  /* 0x00005a0069687625 */ /* 0x000fe200078e0202 */
[----:B------:R-:W2:Y:S04]  /*1c60*/  LDG.E.128.CONSTANT R92, [R92.64] ;  /* 0x000000045c5c7981 */ /* 0x000ea8000c1e9d00 */
[----:B------:R-:W2:Y:S04]  /*1c70*/  LDG.E.128.CONSTANT R96, [R96.64] ;  /* 0x0000000460607981 */ /* 0x000ea8000c1e9d00 */
[----:B------:R-:W2:Y:S04]  /*1c80*/  LDG.E.128.CONSTANT R100, [R100.64] ;  /* 0x0000000464647981 */ /* 0x000ea8000c1e9d00 */
[----:B------:R-:W2:Y:S04]  /*1c90*/  LDG.E.128.CONSTANT R104, [R104.64] ;  /* 0x0000000468687981 */ /* 0x000ea8000c1e9d00 */
[----:B0-----:R-:W2:Y:S04]  /*1ca0*/  LDG.E.128.CONSTANT R108, [R122.64] ;  /* 0x000000047a6c7981 */ /* 0x001ea8000c1e9d00 */
[----:B-1----:R-:W2:Y:S04]  /*1cb0*/  LDG.E.128.CONSTANT R112, [R122.64+0x80] ;  /* 0x000080047a707981 */ /* 0x002ea8000c1e9d00 */
[----:B------:R-:W2:Y:S04]  /*1cc0*/  LDG.E.128.CONSTANT R116, [R122.64+0x180] ;  /* 0x000180047a747981 */ /* 0x000ea8000c1e9d00 */
[----:B----4-:R-:W-:Y:S04]  /*1cd0*/  STS.128 [R3.X16+0x1b00], R28 ;  /* 0x001b001c03007388 */ /* 0x010fe8000000cc00 */
[----:B------:R0:W-:Y:S02]  /*1ce0*/  STS.128 [R3.X16+0x1700], R4 ;  /* 0x0017000403007388 */ /* 0x0001e4000000cc00 */
[----:B0-----:R-:W-:-:S02]  /*1cf0*/  SHF.L.U32 R4, R3, 0xb, RZ ;  /* 0x0000000b03047819 */ /* 0x001fc400000006ff */
[----:B---3--:R-:W-:Y:S04]  /*1d00*/  STS.128 [R3.X16+0x1740], R8 ;  /* 0x0017400803007388 */ /* 0x008fe8000000cc00 */
[----:B-----5:R-:W-:Y:S04]  /*1d10*/  STS.128 [R3.X16+0x1800], R12 ;  /* 0x0018000c03007388 */ /* 0x020fe8000000cc00 */
[----:B------:R-:W-:Y:S04]  /*1d20*/  STS.128 [R3.X16+0x1900], R16 ;  /* 0x0019001003007388 */ /* 0x000fe8000000cc00 */
[----:B--2---:R-:W-:Y:S04]  /*1d30*/  STS.128 [R3.X16+0x1940], R20 ;  /* 0x0019401403007388 */ /* 0x004fe8000000cc00 */
[----:B------:R-:W-:Y:S04]  /*1d40*/  STS.128 [R3.X16+0x1a00], R24 ;  /* 0x001a001803007388 */ /* 0x000fe8000000cc00 */
        /* <DEDUP_REMOVED lines=22> */
[----:B------:R-:W-:Y:S06]  /*1eb0*/  BAR.SYNC 0x0 ;  /* 0x0000000000007b1d */ /* 0x000fec0000000000 */
[----:B------:R-:W-:Y:S04]  /*1ec0*/  LDS.128 R16, [R4+0x800] ;  /* 0x0008000004107984 */ /* 0x000fe80000000c00 */
[----:B------:R-:W0:Y:S04]  /*1ed0*/  LDS.128 R20, [RZ] ;  /* 0x00000000ff147984 */ /* 0x000e280000000c00 */
[----:B------:R-:W-:Y:S04]  /*1ee0*/  LDS.128 R24, [R4+0x810] ;  /* 0x0008100004187984 */ /* 0x000fe80000000c00 */
[----:B------:R-:W1:Y:S04]  /*1ef0*/  LDS.128 R28, [0x10] ;  /* 0x00001000ff1c7984 */ /* 0x000e680000000c00 */
[----:B------:R-:W-:Y:S04]  /*1f00*/  LDS.128 R32, [R4+0x820] ;  /* 0x0008200004207984 */ /* 0x000fe80000000c00 */
[----:B------:R-:W2:Y:S04]  /*1f10*/  LDS.128 R36, [0x20] ;  /* 0x00002000ff247984 */ /* 0x000ea80000000c00 */
[----:B------:R-:W-:Y:S04]  /*1f20*/  LDS.128 R8, [R4+0x830] ;  /* 0x0008300004087984 */ /* 0x000fe80000000c00 */
[----:B------:R-:W3:Y:S01]  /*1f30*/  LDS.128 R12, [0x30] ;  /* 0x00003000ff0c7984 */ /* 0x000ee20000000c00 */
[----:B0-----:R-:W-:-:S04]  /*1f40*/  FFMA R16, R16, R20, R121 ;  /* 0x0000001410107223 */ /* 0x001fc80000000079 */
[----:B------:R-:W-:-:S04]  /*1f50*/  FFMA R17, R17, R21, R16 ;  /* 0x0000001511117223 */ /* 0x000fc80000000010 */
[----:B------:R-:W-:-:S04]  /*1f60*/  FFMA R18, R18, R22, R17 ;  /* 0x0000001612127223 */ /* 0x000fc80000000011 */
[----:B------:R-:W-:Y:S02]  /*1f70*/  FFMA R18, R19, R23, R18 ;  /* 0x0000001713127223 */ /* 0x000fe40000000012 */
[----:B------:R-:W-:Y:S02]  /*1f80*/  LDS.128 R20, [0x40] ;  /* 0x00004000ff147984 */ /* 0x000fe40000000c00 */
[----:B-1----:R-:W-:-:S04]  /*1f90*/  FFMA R18, R24, R28, R18 ;  /* 0x0000001c18127223 */ /* 0x002fc80000000012 */
[----:B------:R-:W-:Y:S02]  /*1fa0*/  FFMA R25, R25, R29, R18 ;  /* 0x0000001d19197223 */ /* 0x000fe40000000012 */
[----:B------:R-:W0:Y:S02]  /*1fb0*/  LDS.128 R16, [R4+0x840] ;  /* 0x0008400004107984 */ /* 0x000e240000000c00 */
[----:B------:R-:W-:-:S04]  /*1fc0*/  FFMA R26, R26, R30, R25 ;  /* 0x0000001e1a1a7223 */ /* 0x000fc80000000019 */
[----:B------:R-:W-:Y:S02]  /*1fd0*/  FFMA R26, R27, R31, R26 ;  /* 0x0000001f1b1a7223 */ /* 0x000fe4000000001a */
[----:B------:R-:W-:Y:S02]  /*1fe0*/  LDS.128 R28, [0x50] ;  /* 0x00005000ff1c7984 */ /* 0x000fe40000000c00 */
[----:B--2---:R-:W-:-:S04]  /*1ff0*/  FFMA R26, R32, R36, R26 ;  /* 0x00000024201a7223 */ /* 0x004fc8000000001a */
[----:B------:R-:W-:Y:S02]  /*2000*/  FFMA R33, R33, R37, R26 ;  /* 0x0000002521217223 */ /* 0x000fe4000000001a */
[----:B------:R-:W1:Y:S02]  /*2010*/  LDS.128 R24, [R4+0x850] ;  /* 0x0008500004187984 */ /* 0x000e640000000c00 */
[----:B------:R-:W-:-:S04]  /*2020*/  FFMA R34, R34, R38, R33 ;  /* 0x0000002622227223 */ /* 0x000fc80000000021 */
[----:B------:R-:W-:Y:S02]  /*2030*/  FFMA R35, R35, R39, R34 ;  /* 0x0000002723237223 */ /* 0x000fe40000000022 */
[----:B------:R-:W-:Y:S02]  /*2040*/  LDS.128 R36, [0x60] ;  /* 0x00006000ff247984 */ /* 0x000fe40000000c00 */
[----:B---3--:R-:W-:Y:S02]  /*2050*/  FFMA R8, R8, R12, R35 ;  /* 0x0000000c08087223 */ /* 0x008fe40000000023 */
[----:B------:R-:W2:Y:S02]  /*2060*/  LDS.128 R32, [R4+0x860] ;  /* 0x0008600004207984 */ /* 0x000ea40000000c00 */
[----:B------:R-:W-:-:S04]  /*2070*/  FFMA R9, R9, R13, R8 ;  /* 0x0000000d09097223 */ /* 0x000fc80000000008 */
[----:B------:R-:W-:-:S04]  /*2080*/  FFMA R10, R10, R14, R9 ;  /* 0x0000000e0a0a7223 */ /* 0x000fc80000000009 */
[----:B------:R-:W-:Y:S02]  /*2090*/  FFMA R11, R11, R15, R10 ;  /* 0x0000000f0b0b7223 */ /* 0x000fe4000000000a */
[----:B------:R-:W-:Y:S02]  /*20a0*/  LDS.128 R12, [0x70] ;  /* 0x00007000ff0c7984 */ /* 0x000fe40000000c00 */
[----:B0-----:R-:W-:Y:S02]  /*20b0*/  FFMA R16, R16, R20, R11 ;  /* 0x0000001410107223 */ /* 0x001fe4000000000b */
[----:B------:R-:W0:Y:S02]  /*20c0*/  LDS.128 R8, [R4+0x870] ;  /* 0x0008700004087984 */ /* 0x000e240000000c00 */
[----:B------:R-:W-:-:S04]  /*20d0*/  FFMA R17, R17, R21, R16 ;  /* 0x0000001511117223 */ /* 0x000fc80000000010 */
[----:B------:R-:W-:-:S04]  /*20e0*/  FFMA R18, R18, R22, R17 ;  /* 0x0000001612127223 */ /* 0x000fc80000000011 */
[----:B------:R-:W-:Y:S02]  /*20f0*/  FFMA R19, R19, R23, R18 ;  /* 0x0000001713137223 */ /* 0x000fe40000000012 */
[----:B------:R-:W-:Y:S02]  /*2100*/  LDS.128 R20, [0x80] ;  /* 0x00008000ff147984 */ /* 0x000fe40000000c00 */
[----:B-1----:R-:W-:Y:S02]  /*2110*/  FFMA R24, R24, R28, R19 ;  /* 0x0000001c18187223 */ /* 0x002fe40000000013 */
[----:B------:R-:W1:Y:S02]  /*2120*/  LDS.128 R16, [R4+0x880] ;  /* 0x0008800004107984 */ /* 0x000e640000000c00 */
[----:B------:R-:W-:-:S04]  /*2130*/  FFMA R25, R25, R29, R24 ;  /* 0x0000001d19197223 */ /* 0x000fc80000000018 */
[----:B------:R-:W-:-:S04]  /*2140*/  FFMA R26, R26, R30, R25 ;  /* 0x0000001e1a1a7223 */ /* 0x000fc80000000019 */
[----:B------:R-:W-:Y:S02]  /*2150*/  FFMA R27, R27, R31, R26 ;  /* 0x0000001f1b1b7223 */ /* 0x000fe4000000001a */
[----:B------:R-:W-:Y:S02]  /*2160*/  LDS.128 R28, [0x90] ;  /* 0x00009000ff1c7984 */ /* 0x000fe40000000c00 */
[----:B--2---:R-:W-:Y:S02]  /*2170*/  FFMA R32, R32, R36, R27 ;  /* 0x0000002420207223 */ /* 0x004fe4000000001b */
        /* <DEDUP_REMOVED lines=616> */
[----:B------:R-:W-:Y:S02]  /*4800*/  LDS.128 R20, [R4+0xf00] ;  /* 0x000f000004147984 */ /* 0x000fe40000000c00 */
[----:B0-----:R-:W-:Y:S02]  /*4810*/  FFMA R24, R24, R28, R19 ;  /* 0x0000001c18187223 */ /* 0x001fe40000000013 */
[----:B------:R-:W0:Y:S02]  /*4820*/  LDS.128 R16, [0x700] ;  /* 0x00070000ff107984 */ /* 0x000e240000000c00 */
        /* <DEDUP_REMOVED lines=92> */
[----:B------:R-:W-:-:S04]  /*4df0*/  FFMA R18, R23, R19, R18 ;  /* 0x0000001317127223 */ /* 0x000fc80000000012 */
[----:B-1----:R-:W-:-:S04]  /*4e00*/  FFMA R18, R24, R28, R18 ;  /* 0x0000001c18127223 */ /* 0x002fc80000000012 */
[----:B------:R-:W-:-:S04]  /*4e10*/  FFMA R25, R25, R29, R18 ;  /* 0x0000001d19197223 */ /* 0x000fc80000000012 */
[----:B------:R-:W-:-:S04]  /*4e20*/  FFMA R26, R26, R30, R25 ;  /* 0x0000001e1a1a7223 */ /* 0x000fc80000000019 */
[----:B------:R-:W-:-:S04]  /*4e30*/  FFMA R26, R27, R31, R26 ;  /* 0x0000001f1b1a7223 */ /* 0x000fc8000000001a */
[----:B--2---:R-:W-:-:S04]  /*4e40*/  FFMA R26, R32, R36, R26 ;  /* 0x00000024201a7223 */ /* 0x004fc8000000001a */
[----:B------:R-:W-:Y:S01]  /*4e50*/  FFMA R33, R33, R37, R26 ;  /* 0x0000002521217223 */ /* 0x000fe2000000001a */
[----:B------:R-:W-:-:S03]  /*4e60*/  IADD3 R120, R120, 0x1, RZ ;  /* 0x0000000178787810 */ /* 0x000fc60007ffe0ff */
[----:B------:R-:W-:Y:S01]  /*4e70*/  FFMA R34, R34, R38, R33 ;  /* 0x0000002622227223 */ /* 0x000fe20000000021 */
[----:B------:R-:W-:-:S03]  /*4e80*/  ISETP.GE.U32.AND P0, PT, R120, 0x9, PT ;  /* 0x000000097800780c */ /* 0x000fc60003f06070 */
[----:B------:R-:W-:-:S04]  /*4e90*/  FFMA R34, R35, R39, R34 ;  /* 0x0000002723227223 */ /* 0x000fc80000000022 */
[----:B0-----:R-:W-:-:S04]  /*4ea0*/  FFMA R8, R8, R12, R34 ;  /* 0x0000000c08087223 */ /* 0x001fc80000000022 */
[----:B------:R-:W-:-:S04]  /*4eb0*/  FFMA R9, R9, R13, R8 ;  /* 0x0000000d09097223 */ /* 0x000fc80000000008 */
[----:B------:R-:W-:-:S04]  /*4ec0*/  FFMA R10, R10, R14, R9 ;  /* 0x0000000e0a0a7223 */ /* 0x000fc80000000009 */
[----:B------:R-:W-:Y:S01]  /*4ed0*/  FFMA R121, R11, R15, R10 ;  /* 0x0000000f0b797223 */ /* 0x000fe2000000000a */
[----:B------:R-:W-:Y:S01]  /*4ee0*/  @P0 CALL.REL.NOINC `(.L_x_0) ;  /* 0x0000001000000944 */ /* 0x000fe20003c00000 */
[----:B------:R-:W-:Y:S05]  /*4ef0*/  BRA `(.L_x_1) ;  /* 0xffffb15000007947 */ /* 0x000fea000383ffff */
.L_x_0:
[----:B------:R-:W-:-:S05]  /*4f00*/  LEA R3, R0, R3, 0x2 ;  /* 0x0000000300037211 */ /* 0x000fca00078e10ff */
[----:B------:R-:W-:-:S06]  /*4f10*/  IMAD.WIDE R4, R3, R2, c[0x0][0x178] ;  /* 0x00005e0003047625 */ /* 0x000fcc00078e0202 */
[----:B------:R-:W2:Y:S01]  /*4f20*/  LDG.E.CONSTANT R4, [R4.64] ;  /* 0x0000000404047981 */ /* 0x000ea2000c1e9900 */
[----:B------:R-:W-:-:S04]  /*4f30*/  IMAD.WIDE R2, R3, R2, c[0x0][0x170] ;  /* 0x00005c0003027625 */ /* 0x000fc800078e0202 */
[----:B--2---:R-:W-:-:S05]  /*4f40*/  FADD R121, R121, R4 ;  /* 0x0000000479797221 */ /* 0x004fca0000000000 */
[----:B------:R-:W-:Y:S01]  /*4f50*/  STG.E [R2.64], R121 ;  /* 0x0000007902007986 */ /* 0x000fe2000c101904 */
[----:B------:R-:W-:Y:S05]  /*4f60*/  EXIT ;  /* 0x000000000000794d */ /* 0x000fea0003800000 */
.L_x_2:
[----:B------:R-:W-:-:S00]  /*4f70*/  BRA `(.L_x_2) ;  /* 0xfffffff000007947 */ /* 0x000fc0000383ffff */
[----:B------:R-:W-:-:S00]  /*4f80*/  NOP ;  /* 0x0000000000007918 */ /* 0x000fc00000000000 */
[----:B------:R-:W-:-:S00]  /*4f90*/  NOP ;  /* 0x0000000000007918 */ /* 0x000fc00000000000 */
[----:B------:R-:W-:-:S00]  /*4fa0*/  NOP ;  /* 0x0000000000007918 */ /* 0x000fc00000000000 */
[----:B------:R-:W-:-:S00]  /*4fb0*/  NOP ;  /* 0x0000000000007918 */ /* 0x000fc00000000000 */
[----:B------:R-:W-:-:S00]  /*4fc0*/  NOP ;  /* 0x0000000000007918 */ /* 0x000fc00000000000 */
[----:B------:R-:W-:-:S00]  /*4fd0*/  NOP ;  /* 0x0000000000007918 */ /* 0x000fc00000000000 */
[----:B------:R-:W-:-:S00]  /*4fe0*/  NOP ;  /* 0x0000000000007918 */ /* 0x000fc00000000000 */
[----:B------:R-:W-:-:S00]  /*4ff0*/  NOP ;  /* 0x0000000000007918 */ /* 0x000fc00000000000 */
.L_x_3:


//--------------------- .nv.shared.candidate0     --------------------------
	.section	.nv.shared.candidate0,"aw",@nobits
	.align	4
.nv.shared.candidate0:
	.zero		10240
